	.target	sm_90a

	.elftype	@"ET_EXEC"


//--------------------- .note.nv.tkinfo           --------------------------
	.section	.note.nv.tkinfo,"",@"SHT_NOTE"
	.sectionflags	@"SHF_NOTE_NV_TKINFO"
	.tkinfo
        /*0018*/ 	.word	0x00000002
        /*0030*/ 	.string	""
        /*0030*/ 	.string	"ptxas"
        /*0030*/ 	.string	"Cuda compilation tools, release 13.0, V13.0.88"
        /*0030*/ 	.string	"Build cuda_13.0.r13.0/compiler.36424714_0"
        /*0030*/ 	.string	"-arch sm_90a -m 64 "



//--------------------- .note.nv.cuinfo           --------------------------
	.section	.note.nv.cuinfo,"",@"SHT_NOTE"
	.sectionflags	@"SHF_NOTE_NV_CUINFO"
        /*0018*/ 	.short	0x0002
        /*001a*/ 	.short	0x005a
        /*001c*/ 	.short	0x0082
	.zero		2


//--------------------- .nv.info                  --------------------------
	.section	.nv.info,"",@"SHT_CUDA_INFO"
	.align	4


	//----- nvinfo : EIATTR_REGCOUNT
	.align		4
        /*0000*/ 	.byte	0x04, 0x2f
        /*0002*/ 	.short	(.L_15 - .L_14)
	.align		4
.L_14:
        /*0004*/ 	.word	index@(_ZN7cutlass13device_kernelINS_4gemm6kernel13GemmUniversalIN4cute5tupleIJiiiiEEENS1_10collective13CollectiveMmaINS1_34MainloopSm90TmaGmmaWarpSpecializedILi3ENS5_IJNS4_1CILi1EEESB_SB_EEENS1_35KernelTmaWarpSpecializedCooperativeEEENS5_IJNSA_ILi128EEENSA_ILi256EEENSA_ILi32EEEEEENS_10bfloat16_tENS5_IJlSB_lEEESJ_SK_NS4_8TiledMMAINS4_8MMA_AtomIJNS4_4SM904GMMA28MMA_64x256x16_F32BF16BF16_SSILNSO_5MajorE0ELSQ_0ELNSO_7ScaleInE1ELSR_1EEEEEENS4_6LayoutINS5_IJNSA_ILi2EEESB_SB_EEENS5_IJSB_NSA_ILi0EEESX_EEEEENS5_IJNS4_10UnderscoreES10_S10_EEEEENS4_13SM90_TMA_LOADENS4_14ComposedLayoutINS4_7SwizzleILi2ELi4ELi3EEENS4_18smem_ptr_flag_bitsILi16EEENSU_INS5_IJNSA_ILi8EEESH_EEENS5_IJSH_SB_EEEEEEEvNS4_8identityES13_S1D_vS1E_EENS_8epilogue10collective6detail29Sm90TmaWarpSpecializedAdapterINS1H_15DefaultEpilogueISJ_SK_SK_NS1G_6thread17LinearCombinationISJ_Li1EffLNS1L_9ScaleType4KindE0ELNS_15FloatRoundStyleE2ESJ_EENS1_15EpilogueDefaultEEEEEvvEEEEvNT_6ParamsE)
        /*0008*/ 	.word	0x000000a8


	//----- nvinfo : EIATTR_FRAME_SIZE
	.align		4
.L_15:
        /*000c*/ 	.byte	0x04, 0x11
        /*000e*/ 	.short	(.L_17 - .L_16)
	.align		4
.L_16:
        /*0010*/ 	.word	index@(_ZN7cutlass13device_kernelINS_4gemm6kernel13GemmUniversalIN4cute5tupleIJiiiiEEENS1_10collective13CollectiveMmaINS1_34MainloopSm90TmaGmmaWarpSpecializedILi3ENS5_IJNS4_1CILi1EEESB_SB_EEENS1_35KernelTmaWarpSpecializedCooperativeEEENS5_IJNSA_ILi128EEENSA_ILi256EEENSA_ILi32EEEEEENS_10bfloat16_tENS5_IJlSB_lEEESJ_SK_NS4_8TiledMMAINS4_8MMA_AtomIJNS4_4SM904GMMA28MMA_64x256x16_F32BF16BF16_SSILNSO_5MajorE0ELSQ_0ELNSO_7ScaleInE1ELSR_1EEEEEENS4_6LayoutINS5_IJNSA_ILi2EEESB_SB_EEENS5_IJSB_NSA_ILi0EEESX_EEEEENS5_IJNS4_10UnderscoreES10_S10_EEEEENS4_13SM90_TMA_LOADENS4_14ComposedLayoutINS4_7SwizzleILi2ELi4ELi3EEENS4_18smem_ptr_flag_bitsILi16EEENSU_INS5_IJNSA_ILi8EEESH_EEENS5_IJSH_SB_EEEEEEEvNS4_8identityES13_S1D_vS1E_EENS_8epilogue10collective6detail29Sm90TmaWarpSpecializedAdapterINS1H_15DefaultEpilogueISJ_SK_SK_NS1G_6thread17LinearCombinationISJ_Li1EffLNS1L_9ScaleType4KindE0ELNS_15FloatRoundStyleE2ESJ_EENS1_15EpilogueDefaultEEEEEvvEEEEvNT_6ParamsE)
        /*0014*/ 	.word	0x00000000


	//----- nvinfo : EIATTR_MIN_STACK_SIZE
	.align		4
.L_17:
        /*0018*/ 	.byte	0x04, 0x12
        /*001a*/ 	.short	(.L_19 - .L_18)
	.align		4
.L_18:
        /*001c*/ 	.word	index@(_ZN7cutlass13device_kernelINS_4gemm6kernel13GemmUniversalIN4cute5tupleIJiiiiEEENS1_10collective13CollectiveMmaINS1_34MainloopSm90TmaGmmaWarpSpecializedILi3ENS5_IJNS4_1CILi1EEESB_SB_EEENS1_35KernelTmaWarpSpecializedCooperativeEEENS5_IJNSA_ILi128EEENSA_ILi256EEENSA_ILi32EEEEEENS_10bfloat16_tENS5_IJlSB_lEEESJ_SK_NS4_8TiledMMAINS4_8MMA_AtomIJNS4_4SM904GMMA28MMA_64x256x16_F32BF16BF16_SSILNSO_5MajorE0ELSQ_0ELNSO_7ScaleInE1ELSR_1EEEEEENS4_6LayoutINS5_IJNSA_ILi2EEESB_SB_EEENS5_IJSB_NSA_ILi0EEESX_EEEEENS5_IJNS4_10UnderscoreES10_S10_EEEEENS4_13SM90_TMA_LOADENS4_14ComposedLayoutINS4_7SwizzleILi2ELi4ELi3EEENS4_18smem_ptr_flag_bitsILi16EEENSU_INS5_IJNSA_ILi8EEESH_EEENS5_IJSH_SB_EEEEEEEvNS4_8identityES13_S1D_vS1E_EENS_8epilogue10collective6detail29Sm90TmaWarpSpecializedAdapterINS1H_15DefaultEpilogueISJ_SK_SK_NS1G_6thread17LinearCombinationISJ_Li1EffLNS1L_9ScaleType4KindE0ELNS_15FloatRoundStyleE2ESJ_EENS1_15EpilogueDefaultEEEEEvvEEEEvNT_6ParamsE)
        /*0020*/ 	.word	0x00000000
.L_19:


//--------------------- .nv.compat                --------------------------
	.section	.nv.compat,"",@"SHT_CUDA_COMPAT_INFO"
	.align	4
        /*0000*/ 	.byte	0x02, 0x09, 0x01, 0x00, 0x02, 0x02, 0x04, 0x00, 0x02, 0x05, 0x05, 0x00, 0x03, 0x07, 0x01, 0x01
        /*0010*/ 	.byte	0x02, 0x03, 0x01, 0x00, 0x02, 0x06, 0x01, 0x00, 0x04, 0x0b, 0x08, 0x00, 0x00, 0x00, 0x00, 0x00
        /*0020*/ 	.byte	0x00, 0x00, 0x00, 0x00


//--------------------- .nv.info._ZN7cutlass13device_kernelINS_4gemm6kernel13GemmUniversalIN4cute5tupleIJiiiiEEENS1_10collective13CollectiveMmaINS1_34MainloopSm90TmaGmmaWarpSpecializedILi3ENS5_IJNS4_1CILi1EEESB_SB_EEENS1_35KernelTmaWarpSpecializedCooperativeEEENS5_IJNSA_ILi128EEENSA_ILi256EEENSA_ILi32EEEEEENS_10bfloat16_tENS5_IJlSB_lEEESJ_SK_NS4_8TiledMMAINS4_8MMA_AtomIJNS4_4SM904GMMA28MMA_64x256x16_F32BF16BF16_SSILNSO_5MajorE0ELSQ_0ELNSO_7ScaleInE1ELSR_1EEEEEENS4_6LayoutINS5_IJNSA_ILi2EEESB_SB_EEENS5_IJSB_NSA_ILi0EEESX_EEEEENS5_IJNS4_10UnderscoreES10_S10_EEEEENS4_13SM90_TMA_LOADENS4_14ComposedLayoutINS4_7SwizzleILi2ELi4ELi3EEENS4_18smem_ptr_flag_bitsILi16EEENSU_INS5_IJNSA_ILi8EEESH_EEENS5_IJSH_SB_EEEEEEEvNS4_8identityES13_S1D_vS1E_EENS_8epilogue10collective6detail29Sm90TmaWarpSpecializedAdapterINS1H_15DefaultEpilogueISJ_SK_SK_NS1G_6thread17LinearCombinationISJ_Li1EffLNS1L_9ScaleType4KindE0ELNS_15FloatRoundStyleE2ESJ_EENS1_15EpilogueDefaultEEEEEvvEEEEvNT_6ParamsE --------------------------
	.section	.nv.info._ZN7cutlass13device_kernelINS_4gemm6kernel13GemmUniversalIN4cute5tupleIJiiiiEEENS1_10collective13CollectiveMmaINS1_34MainloopSm90TmaGmmaWarpSpecializedILi3ENS5_IJNS4_1CILi1EEESB_SB_EEENS1_35KernelTmaWarpSpecializedCooperativeEEENS5_IJNSA_ILi128EEENSA_ILi256EEENSA_ILi32EEEEEENS_10bfloat16_tENS5_IJlSB_lEEESJ_SK_NS4_8TiledMMAINS4_8MMA_AtomIJNS4_4SM904GMMA28MMA_64x256x16_F32BF16BF16_SSILNSO_5MajorE0ELSQ_0ELNSO_7ScaleInE1ELSR_1EEEEEENS4_6LayoutINS5_IJNSA_ILi2EEESB_SB_EEENS5_IJSB_NSA_ILi0EEESX_EEEEENS5_IJNS4_10UnderscoreES10_S10_EEEEENS4_13SM90_TMA_LOADENS4_14ComposedLayoutINS4_7SwizzleILi2ELi4ELi3EEENS4_18smem_ptr_flag_bitsILi16EEENSU_INS5_IJNSA_ILi8EEESH_EEENS5_IJSH_SB_EEEEEEEvNS4_8identityES13_S1D_vS1E_EENS_8epilogue10collective6detail29Sm90TmaWarpSpecializedAdapterINS1H_15DefaultEpilogueISJ_SK_SK_NS1G_6thread17LinearCombinationISJ_Li1EffLNS1L_9ScaleType4KindE0ELNS_15FloatRoundStyleE2ESJ_EENS1_15EpilogueDefaultEEEEEvvEEEEvNT_6ParamsE,"",@"SHT_CUDA_INFO"
	.sectionflags	@""
	.align	4


	//----- nvinfo : EIATTR_CUDA_API_VERSION
	.align		4
        /*0000*/ 	.byte	0x04, 0x37
        /*0002*/ 	.short	(.L_21 - .L_20)
.L_20:
        /*0004*/ 	.word	0x00000082


	//----- nvinfo : EIATTR_KPARAM_INFO
	.align		4
.L_21:
        /*0008*/ 	.byte	0x04, 0x17
        /*000a*/ 	.short	(.L_23 - .L_22)
.L_22:
        /*000c*/ 	.word	0x00000000
        /*0010*/ 	.short	0x0000
        /*0012*/ 	.short	0x0070
        /*0014*/ 	.byte	0x00, 0xf0, 0x01, 0x10


	//----- nvinfo : EIATTR_SPARSE_MMA_MASK
	.align		4
.L_23:
        /*0018*/ 	.byte	0x03, 0x50
        /*001a*/ 	.short	0x0000


	//----- nvinfo : EIATTR_MAXREG_COUNT
	.align		4
        /*001c*/ 	.byte	0x03, 0x1b
        /*001e*/ 	.short	0x00a8


	//----- nvinfo : EIATTR_NUM_BARRIERS
	.align		4
        /*0020*/ 	.byte	0x02, 0x4c
        /*0022*/ 	.byte	0x01
	.zero		1


	//----- nvinfo : EIATTR_EXTERNS
	.align		4
        /*0024*/ 	.byte	0x04, 0x0f
        /*0026*/ 	.short	(.L_25 - .L_24)


	//   ....[0]....
	.align		4
.L_24:
        /*0028*/ 	.word	index@(__assertfail)


	//----- nvinfo : EIATTR_MERCURY_ISA_VERSION
	.align		4
.L_25:
        /*002c*/ 	.byte	0x03, 0x5f
        /*002e*/ 	.short	0x0101


	//----- nvinfo : EIATTR_INT_WARP_WIDE_INSTR_OFFSETS
	.align		4
        /*0030*/ 	.byte	0x04, 0x31
        /*0032*/ 	.short	(.L_27 - .L_26)


	//   ....[0]....
.L_26:
        /*0034*/ 	.word	0x00000390


	//   ....[1]....
        /*0038*/ 	.word	0x000003c0


	//   ....[2]....
        /*003c*/ 	.word	0x000004a0


	//----- nvinfo : EIATTR_COOP_GROUP_MASK_REGIDS
	.align		4
.L_27:
        /*0040*/ 	.byte	0x04, 0x29
        /*0042*/ 	.short	(.L_29 - .L_28)


	//   ....[0]....
.L_28:
        /*0044*/ 	.word	0xffffffff


	//   ....[1]....
        /*0048*/ 	.word	0xffffffff


	//   ....[2]....
        /*004c*/ 	.word	0xffffffff


	//   ....[3]....
        /*0050*/ 	.word	0xffffffff


	//   ....[4]....
        /*0054*/ 	.word	0xffffffff


	//----- nvinfo : EIATTR_COOP_GROUP_INSTR_OFFSETS
	.align		4
.L_29:
        /*0058*/ 	.byte	0x04, 0x28
        /*005a*/ 	.short	(.L_31 - .L_30)


	//   ....[0]....
.L_30:
        /*005c*/ 	.word	0x00000060


	//   ....[1]....
        /*0060*/ 	.word	0x00000070


	//   ....[2]....
        /*0064*/ 	.word	0x00000130


	//   ....[3]....
        /*0068*/ 	.word	0x000002a0


	//   ....[4]....
        /*006c*/ 	.word	0x00000f50


	//----- nvinfo : EIATTR_REG_RECONFIG
	.align		4
.L_31:
        /*0070*/ 	.byte	0x01, 0x54
	.zero		2


	//----- nvinfo : EIATTR_SYSCALL_OFFSETS
	.align		4
        /*0074*/ 	.byte	0x04, 0x46
        /*0076*/ 	.short	(.L_33 - .L_32)


	//   ....[0]....
.L_32:
        /*0078*/ 	.word	0x00001110


	//----- nvinfo : EIATTR_MBARRIER_INSTR_OFFSETS
	.align		4
.L_33:
        /*007c*/ 	.byte	0x04, 0x39
        /*007e*/ 	.short	(.L_35 - .L_34)


	//   ....[0]....
.L_34:
        /*0080*/ 	.word	0x00000230
        /*0084*/ 	.word	0x000000ff
        /*0088*/ 	.word	0x00000000
        /*008c*/ 	.short	0x0100
        /*008e*/ 	.byte	0x08
	.zero		1


	//   ....[1]....
        /*0090*/ 	.word	0x00000240
        /*0094*/ 	.word	0x000000ff
        /*0098*/ 	.word	0x00000018
        /*009c*/ 	.short	0x0100
        /*009e*/ 	.byte	0x08
	.zero		1


	//   ....[2]....
        /*00a0*/ 	.word	0x00000250
        /*00a4*/ 	.word	0x000000ff
        /*00a8*/ 	.word	0x00000008
        /*00ac*/ 	.short	0x0100
        /*00ae*/ 	.byte	0x08
	.zero		1


	//   ....[3]....
        /*00b0*/ 	.word	0x00000260
        /*00b4*/ 	.word	0x000000ff
        /*00b8*/ 	.word	0x00000020
        /*00bc*/ 	.short	0x0100
        /*00be*/ 	.byte	0x08
	.zero		1


	//   ....[4]....
        /*00c0*/ 	.word	0x00000270
        /*00c4*/ 	.word	0x000000ff
        /*00c8*/ 	.word	0x00000010
        /*00cc*/ 	.short	0x0100
        /*00ce*/ 	.byte	0x08
	.zero		1


	//   ....[5]....
        /*00d0*/ 	.word	0x00000280
        /*00d4*/ 	.word	0x000000ff
        /*00d8*/ 	.word	0x00000028
        /*00dc*/ 	.short	0x0100
        /*00de*/ 	.byte	0x08
	.zero		1


	//   ....[6]....
        /*00e0*/ 	.word	0x00000510
        /*00e4*/ 	.word	0x000000ff
        /*00e8*/ 	.word	0x00000040
        /*00ec*/ 	.short	0x0100
        /*00ee*/ 	.byte	0x06
	.zero		1


	//   ....[7]....
        /*00f0*/ 	.word	0x00000570
        /*00f4*/ 	.word	0x000000ff
        /*00f8*/ 	.word	0x00000048
        /*00fc*/ 	.short	0x0100
        /*00fe*/ 	.byte	0x06
	.zero		1


	//   ....[8]....
        /*0100*/ 	.word	0x00001190
        /*0104*/ 	.word	0x00000003
        /*0108*/ 	.word	0x00000000
        /*010c*/ 	.short	0x010a
        /*010e*/ 	.byte	0x3f
	.zero		1


	//   ....[9]....
        /*0110*/ 	.word	0x000011d0
        /*0114*/ 	.word	0x00000003
        /*0118*/ 	.word	0x00000000
        /*011c*/ 	.short	0x010a
        /*011e*/ 	.byte	0x3f
	.zero		1


	//   ....[10]....
        /*0120*/ 	.word	0x00001480
        /*0124*/ 	.word	0x000000ff
        /*0128*/ 	.word	0x00000000
        /*012c*/ 	.short	0x010a
        /*012e*/ 	.byte	0x04
	.zero		1


	//   ....[11]....
        /*0130*/ 	.word	0x000014c0
        /*0134*/ 	.word	0x000000ff
        /*0138*/ 	.word	0x00000000
        /*013c*/ 	.short	0x010a
        /*013e*/ 	.byte	0x04
	.zero		1


	//   ....[12]....
        /*0140*/ 	.word	0x00001630
        /*0144*/ 	.word	0x000000ff
        /*0148*/ 	.word	0x00000000
        /*014c*/ 	.short	0x0101
        /*014e*/ 	.byte	0x04
	.zero		1


	//   ....[13]....
        /*0150*/ 	.word	0x00001830
        /*0154*/ 	.word	0x000000ff
        /*0158*/ 	.word	0x00000000
        /*015c*/ 	.short	0x0101
        /*015e*/ 	.byte	0x06
	.zero		1


	//   ....[14]....
        /*0160*/ 	.word	0x0000a6a0
        /*0164*/ 	.word	0x0000000e
        /*0168*/ 	.word	0x00000018
        /*016c*/ 	.short	0x010a
        /*016e*/ 	.byte	0x3f
	.zero		1


	//   ....[15]....
        /*0170*/ 	.word	0x0000aa20
        /*0174*/ 	.word	0x00000006
        /*0178*/ 	.word	0x00000048
        /*017c*/ 	.short	0x0101
        /*017e*/ 	.byte	0x3f
	.zero		1


	//   ....[16]....
        /*0180*/ 	.word	0x0000b150
        /*0184*/ 	.word	0x00000007
        /*0188*/ 	.word	0x00000000
        /*018c*/ 	.short	0x010a
        /*018e*/ 	.byte	0x3f
	.zero		1


	//   ....[17]....
        /*0190*/ 	.word	0x0000b1d0
        /*0194*/ 	.word	0x00000009
        /*0198*/ 	.word	0x00000000
        /*019c*/ 	.short	0x010a
        /*019e*/ 	.byte	0x3f
	.zero		1


	//   ....[18]....
        /*01a0*/ 	.word	0x0000b260
        /*01a4*/ 	.word	0x00000003
        /*01a8*/ 	.word	0x00000000
        /*01ac*/ 	.short	0x010a
        /*01ae*/ 	.byte	0x3f
	.zero		1


	//   ....[19]....
        /*01b0*/ 	.word	0x0000b2c0
        /*01b4*/ 	.word	0x00000003
        /*01b8*/ 	.word	0x00000000
        /*01bc*/ 	.short	0x010a
        /*01be*/ 	.byte	0x3f
	.zero		1


	//   ....[20]....
        /*01c0*/ 	.word	0x0000b320
        /*01c4*/ 	.word	0x00000004
        /*01c8*/ 	.word	0x00000000
        /*01cc*/ 	.short	0x010a
        /*01ce*/ 	.byte	0x3f
	.zero		1


	//   ....[21]....
        /*01d0*/ 	.word	0x0000b3f0
        /*01d4*/ 	.word	0x0000000e
        /*01d8*/ 	.word	0x00000018
        /*01dc*/ 	.short	0x010a
        /*01de*/ 	.byte	0x3f
	.zero		1


	//   ....[22]....
        /*01e0*/ 	.word	0x0000b4c0
        /*01e4*/ 	.word	0x00000007
        /*01e8*/ 	.word	0x00000000
        /*01ec*/ 	.short	0x010a
        /*01ee*/ 	.byte	0x3f
	.zero		1


	//   ....[23]....
        /*01f0*/ 	.word	0x0000b510
        /*01f4*/ 	.word	0x00000009
        /*01f8*/ 	.word	0x00000000
        /*01fc*/ 	.short	0x010a
        /*01fe*/ 	.byte	0x3f
	.zero		1


	//----- nvinfo : EIATTR_NUM_MBARRIERS
	.align		4
.L_35:
        /*0200*/ 	.byte	0x03, 0x38
        /*0202*/ 	.short	0x0008


	//----- nvinfo : EIATTR_EXIT_INSTR_OFFSETS
	.align		4
        /*0204*/ 	.byte	0x04, 0x1c
        /*0206*/ 	.short	(.L_37 - .L_36)


	//   ....[0]....
.L_36:
        /*0208*/ 	.word	0x000005c0


	//   ....[1]....
        /*020c*/ 	.word	0x00000e80


	//   ....[2]....
        /*0210*/ 	.word	0x00009d10


	//   ....[3]....
        /*0214*/ 	.word	0x0000a340


	//   ....[4]....
        /*0218*/ 	.word	0x0000b2b0


	//----- nvinfo : EIATTR_MAX_THREADS
	.align		4
.L_37:
        /*021c*/ 	.byte	0x04, 0x05
        /*021e*/ 	.short	(.L_39 - .L_38)
.L_38:
        /*0220*/ 	.word	0x00000180
        /*0224*/ 	.word	0x00000001
        /*0228*/ 	.word	0x00000001


	//----- nvinfo : EIATTR_CRS_STACK_SIZE
	.align		4
.L_39:
        /*022c*/ 	.byte	0x04, 0x1e
        /*022e*/ 	.short	(.L_41 - .L_40)
.L_40:
        /*0230*/ 	.word	0x00000000


	//----- nvinfo : EIATTR_CBANK_PARAM_SIZE
	.align		4
.L_41:
        /*0234*/ 	.byte	0x03, 0x19
        /*0236*/ 	.short	0x0470


	//----- nvinfo : EIATTR_PARAM_CBANK
	.align		4
        /*0238*/ 	.byte	0x04, 0x0a
        /*023a*/ 	.short	(.L_43 - .L_42)
	.align		4
.L_42:
        /*023c*/ 	.word	index@(.nv.constant0._ZN7cutlass13device_kernelINS_4gemm6kernel13GemmUniversalIN4cute5tupleIJiiiiEEENS1_10collective13CollectiveMmaINS1_34MainloopSm90TmaGmmaWarpSpecializedILi3ENS5_IJNS4_1CILi1EEESB_SB_EEENS1_35KernelTmaWarpSpecializedCooperativeEEENS5_IJNSA_ILi128EEENSA_ILi256EEENSA_ILi32EEEEEENS_10bfloat16_tENS5_IJlSB_lEEESJ_SK_NS4_8TiledMMAINS4_8MMA_AtomIJNS4_4SM904GMMA28MMA_64x256x16_F32BF16BF16_SSILNSO_5MajorE0ELSQ_0ELNSO_7ScaleInE1ELSR_1EEEEEENS4_6LayoutINS5_IJNSA_ILi2EEESB_SB_EEENS5_IJSB_NSA_ILi0EEESX_EEEEENS5_IJNS4_10UnderscoreES10_S10_EEEEENS4_13SM90_TMA_LOADENS4_14ComposedLayoutINS4_7SwizzleILi2ELi4ELi3EEENS4_18smem_ptr_flag_bitsILi16EEENSU_INS5_IJNSA_ILi8EEESH_EEENS5_IJSH_SB_EEEEEEEvNS4_8identityES13_S1D_vS1E_EENS_8epilogue10collective6detail29Sm90TmaWarpSpecializedAdapterINS1H_15DefaultEpilogueISJ_SK_SK_NS1G_6thread17LinearCombinationISJ_Li1EffLNS1L_9ScaleType4KindE0ELNS_15FloatRoundStyleE2ESJ_EENS1_15EpilogueDefaultEEEEEvvEEEEvNT_6ParamsE)
        /*0240*/ 	.short	0x0210
        /*0242*/ 	.short	0x0470


	//----- nvinfo : EIATTR_SW_WAR
	.align		4
.L_43:
        /*0244*/ 	.byte	0x04, 0x36
        /*0246*/ 	.short	(.L_45 - .L_44)
.L_44:
        /*0248*/ 	.word	0x00000008
.L_45:


//--------------------- .nv.callgraph             --------------------------
	.section	.nv.callgraph,"",@"SHT_CUDA_CALLGRAPH"
	.align	4
	.sectionentsize	8
	.align		4
        /*0000*/ 	.word	0x00000000
	.align		4
        /*0004*/ 	.word	0xffffffff
	.align		4
        /*0008*/ 	.word	index@(_ZN7cutlass13device_kernelINS_4gemm6kernel13GemmUniversalIN4cute5tupleIJiiiiEEENS1_10collective13CollectiveMmaINS1_34MainloopSm90TmaGmmaWarpSpecializedILi3ENS5_IJNS4_1CILi1EEESB_SB_EEENS1_35KernelTmaWarpSpecializedCooperativeEEENS5_IJNSA_ILi128EEENSA_ILi256EEENSA_ILi32EEEEEENS_10bfloat16_tENS5_IJlSB_lEEESJ_SK_NS4_8TiledMMAINS4_8MMA_AtomIJNS4_4SM904GMMA28MMA_64x256x16_F32BF16BF16_SSILNSO_5MajorE0ELSQ_0ELNSO_7ScaleInE1ELSR_1EEEEEENS4_6LayoutINS5_IJNSA_ILi2EEESB_SB_EEENS5_IJSB_NSA_ILi0EEESX_EEEEENS5_IJNS4_10UnderscoreES10_S10_EEEEENS4_13SM90_TMA_LOADENS4_14ComposedLayoutINS4_7SwizzleILi2ELi4ELi3EEENS4_18smem_ptr_flag_bitsILi16EEENSU_INS5_IJNSA_ILi8EEESH_EEENS5_IJSH_SB_EEEEEEEvNS4_8identityES13_S1D_vS1E_EENS_8epilogue10collective6detail29Sm90TmaWarpSpecializedAdapterINS1H_15DefaultEpilogueISJ_SK_SK_NS1G_6thread17LinearCombinationISJ_Li1EffLNS1L_9ScaleType4KindE0ELNS_15FloatRoundStyleE2ESJ_EENS1_15EpilogueDefaultEEEEEvvEEEEvNT_6ParamsE)
	.align		4
        /*000c*/ 	.word	index@(__assertfail)
	.align		4
        /*0010*/ 	.word	0x00000000
	.align		4
        /*0014*/ 	.word	0xfffffffe
	.align		4
        /*0018*/ 	.word	0x00000000
	.align		4
        /*001c*/ 	.word	0xfffffffd
	.align		4
        /*0020*/ 	.word	0x00000000
	.align		4
        /*0024*/ 	.word	0xfffffffc


//--------------------- .nv.constant4             --------------------------
	.section	.nv.constant4,"a",@progbits
	.align	8
	.align		8
.nv.constant4:
        /*0000*/ 	.dword	__assertfail
	.align		8
        /*0008*/ 	.dword	__unnamed_1
	.align		8
        /*0010*/ 	.dword	_ZN39_INTERNAL_d62eed8f_4_k_cu_0d3b8c0f_28914cuda3std3__45__cpo5beginE
	.align		8
        /*0018*/ 	.dword	_ZN39_INTERNAL_d62eed8f_4_k_cu_0d3b8c0f_28914cuda3std3__45__cpo3endE
	.align		8
        /*0020*/ 	.dword	_ZN39_INTERNAL_d62eed8f_4_k_cu_0d3b8c0f_28914cuda3std3__45__cpo6cbeginE
	.align		8
        /*0028*/ 	.dword	_ZN39_INTERNAL_d62eed8f_4_k_cu_0d3b8c0f_28914cuda3std3__45__cpo4cendE
	.align		8
        /*0030*/ 	.dword	_ZN39_INTERNAL_d62eed8f_4_k_cu_0d3b8c0f_28914cuda3std3__441_GLOBAL__N__d62eed8f_4_k_cu_0d3b8c0f_28916ignoreE
	.align		8
        /*0038*/ 	.dword	_ZN39_INTERNAL_d62eed8f_4_k_cu_0d3b8c0f_28914cuda3std3__419piecewise_constructE
	.align		8
        /*0040*/ 	.dword	_ZN39_INTERNAL_d62eed8f_4_k_cu_0d3b8c0f_28914cuda3std3__48in_placeE
	.align		8
        /*0048*/ 	.dword	_ZN39_INTERNAL_d62eed8f_4_k_cu_0d3b8c0f_28914cuda3std6ranges3__45__cpo4swapE
	.align		8
        /*0050*/ 	.dword	_ZN39_INTERNAL_d62eed8f_4_k_cu_0d3b8c0f_28914cuda3std6ranges3__45__cpo9iter_moveE
	.align		8
        /*0058*/ 	.dword	_ZN39_INTERNAL_d62eed8f_4_k_cu_0d3b8c0f_28914cute7productE
	.align		8
        /*0060*/ 	.dword	_ZN39_INTERNAL_d62eed8f_4_k_cu_0d3b8c0f_28914cute1_E
	.align		8
        /*0068*/ 	.dword	$str$22
	.align		8
        /*0070*/ 	.dword	$str$23


//--------------------- .text._ZN7cutlass13device_kernelINS_4gemm6kernel13GemmUniversalIN4cute5tupleIJiiiiEEENS1_10collective13CollectiveMmaINS1_34MainloopSm90TmaGmmaWarpSpecializedILi3ENS5_IJNS4_1CILi1EEESB_SB_EEENS1_35KernelTmaWarpSpecializedCooperativeEEENS5_IJNSA_ILi128EEENSA_ILi256EEENSA_ILi32EEEEEENS_10bfloat16_tENS5_IJlSB_lEEESJ_SK_NS4_8TiledMMAINS4_8MMA_AtomIJNS4_4SM904GMMA28MMA_64x256x16_F32BF16BF16_SSILNSO_5MajorE0ELSQ_0ELNSO_7ScaleInE1ELSR_1EEEEEENS4_6LayoutINS5_IJNSA_ILi2EEESB_SB_EEENS5_IJSB_NSA_ILi0EEESX_EEEEENS5_IJNS4_10UnderscoreES10_S10_EEEEENS4_13SM90_TMA_LOADENS4_14ComposedLayoutINS4_7SwizzleILi2ELi4ELi3EEENS4_18smem_ptr_flag_bitsILi16EEENSU_INS5_IJNSA_ILi8EEESH_EEENS5_IJSH_SB_EEEEEEEvNS4_8identityES13_S1D_vS1E_EENS_8epilogue10collective6detail29Sm90TmaWarpSpecializedAdapterINS1H_15DefaultEpilogueISJ_SK_SK_NS1G_6thread17LinearCombinationISJ_Li1EffLNS1L_9ScaleType4KindE0ELNS_15FloatRoundStyleE2ESJ_EENS1_15EpilogueDefaultEEEEEvvEEEEvNT_6ParamsE --------------------------
	.section	.text._ZN7cutlass13device_kernelINS_4gemm6kernel13GemmUniversalIN4cute5tupleIJiiiiEEENS1_10collective13CollectiveMmaINS1_34MainloopSm90TmaGmmaWarpSpecializedILi3ENS5_IJNS4_1CILi1EEESB_SB_EEENS1_35KernelTmaWarpSpecializedCooperativeEEENS5_IJNSA_ILi128EEENSA_ILi256EEENSA_ILi32EEEEEENS_10bfloat16_tENS5_IJlSB_lEEESJ_SK_NS4_8TiledMMAINS4_8MMA_AtomIJNS4_4SM904GMMA28MMA_64x256x16_F32BF16BF16_SSILNSO_5MajorE0ELSQ_0ELNSO_7ScaleInE1ELSR_1EEEEEENS4_6LayoutINS5_IJNSA_ILi2EEESB_SB_EEENS5_IJSB_NSA_ILi0EEESX_EEEEENS5_IJNS4_10UnderscoreES10_S10_EEEEENS4_13SM90_TMA_LOADENS4_14ComposedLayoutINS4_7SwizzleILi2ELi4ELi3EEENS4_18smem_ptr_flag_bitsILi16EEENSU_INS5_IJNSA_ILi8EEESH_EEENS5_IJSH_SB_EEEEEEEvNS4_8identityES13_S1D_vS1E_EENS_8epilogue10collective6detail29Sm90TmaWarpSpecializedAdapterINS1H_15DefaultEpilogueISJ_SK_SK_NS1G_6thread17LinearCombinationISJ_Li1EffLNS1L_9ScaleType4KindE0ELNS_15FloatRoundStyleE2ESJ_EENS1_15EpilogueDefaultEEEEEvvEEEEvNT_6ParamsE,"ax",@progbits
	.align	128
.text._ZN7cutlass13device_kernelINS_4gemm6kernel13GemmUniversalIN4cute5tupleIJiiiiEEENS1_10collective13CollectiveMmaINS1_34MainloopSm90TmaGmmaWarpSpecializedILi3ENS5_IJNS4_1CILi1EEESB_SB_EEENS1_35KernelTmaWarpSpecializedCooperativeEEENS5_IJNSA_ILi128EEENSA_ILi256EEENSA_ILi32EEEEEENS_10bfloat16_tENS5_IJlSB_lEEESJ_SK_NS4_8TiledMMAINS4_8MMA_AtomIJNS4_4SM904GMMA28MMA_64x256x16_F32BF16BF16_SSILNSO_5MajorE0ELSQ_0ELNSO_7ScaleInE1ELSR_1EEEEEENS4_6LayoutINS5_IJNSA_ILi2EEESB_SB_EEENS5_IJSB_NSA_ILi0EEESX_EEEEENS5_IJNS4_10UnderscoreES10_S10_EEEEENS4_13SM90_TMA_LOADENS4_14ComposedLayoutINS4_7SwizzleILi2ELi4ELi3EEENS4_18smem_ptr_flag_bitsILi16EEENSU_INS5_IJNSA_ILi8EEESH_EEENS5_IJSH_SB_EEEEEEEvNS4_8identityES13_S1D_vS1E_EENS_8epilogue10collective6detail29Sm90TmaWarpSpecializedAdapterINS1H_15DefaultEpilogueISJ_SK_SK_NS1G_6thread17LinearCombinationISJ_Li1EffLNS1L_9ScaleType4KindE0ELNS_15FloatRoundStyleE2ESJ_EENS1_15EpilogueDefaultEEEEEvvEEEEvNT_6ParamsE:
        .type           _ZN7cutlass13device_kernelINS_4gemm6kernel13GemmUniversalIN4cute5tupleIJiiiiEEENS1_10collective13CollectiveMmaINS1_34MainloopSm90TmaGmmaWarpSpecializedILi3ENS5_IJNS4_1CILi1EEESB_SB_EEENS1_35KernelTmaWarpSpecializedCooperativeEEENS5_IJNSA_ILi128EEENSA_ILi256EEENSA_ILi32EEEEEENS_10bfloat16_tENS5_IJlSB_lEEESJ_SK_NS4_8TiledMMAINS4_8MMA_AtomIJNS4_4SM904GMMA28MMA_64x256x16_F32BF16BF16_SSILNSO_5MajorE0ELSQ_0ELNSO_7ScaleInE1ELSR_1EEEEEENS4_6LayoutINS5_IJNSA_ILi2EEESB_SB_EEENS5_IJSB_NSA_ILi0EEESX_EEEEENS5_IJNS4_10UnderscoreES10_S10_EEEEENS4_13SM90_TMA_LOADENS4_14ComposedLayoutINS4_7SwizzleILi2ELi4ELi3EEENS4_18smem_ptr_flag_bitsILi16EEENSU_INS5_IJNSA_ILi8EEESH_EEENS5_IJSH_SB_EEEEEEEvNS4_8identityES13_S1D_vS1E_EENS_8epilogue10collective6detail29Sm90TmaWarpSpecializedAdapterINS1H_15DefaultEpilogueISJ_SK_SK_NS1G_6thread17LinearCombinationISJ_Li1EffLNS1L_9ScaleType4KindE0ELNS_15FloatRoundStyleE2ESJ_EENS1_15EpilogueDefaultEEEEEvvEEEEvNT_6ParamsE,@function
        .size           _ZN7cutlass13device_kernelINS_4gemm6kernel13GemmUniversalIN4cute5tupleIJiiiiEEENS1_10collective13CollectiveMmaINS1_34MainloopSm90TmaGmmaWarpSpecializedILi3ENS5_IJNS4_1CILi1EEESB_SB_EEENS1_35KernelTmaWarpSpecializedCooperativeEEENS5_IJNSA_ILi128EEENSA_ILi256EEENSA_ILi32EEEEEENS_10bfloat16_tENS5_IJlSB_lEEESJ_SK_NS4_8TiledMMAINS4_8MMA_AtomIJNS4_4SM904GMMA28MMA_64x256x16_F32BF16BF16_SSILNSO_5MajorE0ELSQ_0ELNSO_7ScaleInE1ELSR_1EEEEEENS4_6LayoutINS5_IJNSA_ILi2EEESB_SB_EEENS5_IJSB_NSA_ILi0EEESX_EEEEENS5_IJNS4_10UnderscoreES10_S10_EEEEENS4_13SM90_TMA_LOADENS4_14ComposedLayoutINS4_7SwizzleILi2ELi4ELi3EEENS4_18smem_ptr_flag_bitsILi16EEENSU_INS5_IJNSA_ILi8EEESH_EEENS5_IJSH_SB_EEEEEEEvNS4_8identityES13_S1D_vS1E_EENS_8epilogue10collective6detail29Sm90TmaWarpSpecializedAdapterINS1H_15DefaultEpilogueISJ_SK_SK_NS1G_6thread17LinearCombinationISJ_Li1EffLNS1L_9ScaleType4KindE0ELNS_15FloatRoundStyleE2ESJ_EENS1_15EpilogueDefaultEEEEEvvEEEEvNT_6ParamsE,(.L_x_320 - _ZN7cutlass13device_kernelINS_4gemm6kernel13GemmUniversalIN4cute5tupleIJiiiiEEENS1_10collective13CollectiveMmaINS1_34MainloopSm90TmaGmmaWarpSpecializedILi3ENS5_IJNS4_1CILi1EEESB_SB_EEENS1_35KernelTmaWarpSpecializedCooperativeEEENS5_IJNSA_ILi128EEENSA_ILi256EEENSA_ILi32EEEEEENS_10bfloat16_tENS5_IJlSB_lEEESJ_SK_NS4_8TiledMMAINS4_8MMA_AtomIJNS4_4SM904GMMA28MMA_64x256x16_F32BF16BF16_SSILNSO_5MajorE0ELSQ_0ELNSO_7ScaleInE1ELSR_1EEEEEENS4_6LayoutINS5_IJNSA_ILi2EEESB_SB_EEENS5_IJSB_NSA_ILi0EEESX_EEEEENS5_IJNS4_10UnderscoreES10_S10_EEEEENS4_13SM90_TMA_LOADENS4_14ComposedLayoutINS4_7SwizzleILi2ELi4ELi3EEENS4_18smem_ptr_flag_bitsILi16EEENSU_INS5_IJNSA_ILi8EEESH_EEENS5_IJSH_SB_EEEEEEEvNS4_8identityES13_S1D_vS1E_EENS_8epilogue10collective6detail29Sm90TmaWarpSpecializedAdapterINS1H_15DefaultEpilogueISJ_SK_SK_NS1G_6thread17LinearCombinationISJ_Li1EffLNS1L_9ScaleType4KindE0ELNS_15FloatRoundStyleE2ESJ_EENS1_15EpilogueDefaultEEEEEvvEEEEvNT_6ParamsE)
        .other          _ZN7cutlass13device_kernelINS_4gemm6kernel13GemmUniversalIN4cute5tupleIJiiiiEEENS1_10collective13CollectiveMmaINS1_34MainloopSm90TmaGmmaWarpSpecializedILi3ENS5_IJNS4_1CILi1EEESB_SB_EEENS1_35KernelTmaWarpSpecializedCooperativeEEENS5_IJNSA_ILi128EEENSA_ILi256EEENSA_ILi32EEEEEENS_10bfloat16_tENS5_IJlSB_lEEESJ_SK_NS4_8TiledMMAINS4_8MMA_AtomIJNS4_4SM904GMMA28MMA_64x256x16_F32BF16BF16_SSILNSO_5MajorE0ELSQ_0ELNSO_7ScaleInE1ELSR_1EEEEEENS4_6LayoutINS5_IJNSA_ILi2EEESB_SB_EEENS5_IJSB_NSA_ILi0EEESX_EEEEENS5_IJNS4_10UnderscoreES10_S10_EEEEENS4_13SM90_TMA_LOADENS4_14ComposedLayoutINS4_7SwizzleILi2ELi4ELi3EEENS4_18smem_ptr_flag_bitsILi16EEENSU_INS5_IJNSA_ILi8EEESH_EEENS5_IJSH_SB_EEEEEEEvNS4_8identityES13_S1D_vS1E_EENS_8epilogue10collective6detail29Sm90TmaWarpSpecializedAdapterINS1H_15DefaultEpilogueISJ_SK_SK_NS1G_6thread17LinearCombinationISJ_Li1EffLNS1L_9ScaleType4KindE0ELNS_15FloatRoundStyleE2ESJ_EENS1_15EpilogueDefaultEEEEEvvEEEEvNT_6ParamsE,@"STO_CUDA_ENTRY STV_DEFAULT"
_ZN7cutlass13device_kernelINS_4gemm6kernel13GemmUniversalIN4cute5tupleIJiiiiEEENS1_10collective13CollectiveMmaINS1_34MainloopSm90TmaGmmaWarpSpecializedILi3ENS5_IJNS4_1CILi1EEESB_SB_EEENS1_35KernelTmaWarpSpecializedCooperativeEEENS5_IJNSA_ILi128EEENSA_ILi256EEENSA_ILi32EEEEEENS_10bfloat16_tENS5_IJlSB_lEEESJ_SK_NS4_8TiledMMAINS4_8MMA_AtomIJNS4_4SM904GMMA28MMA_64x256x16_F32BF16BF16_SSILNSO_5MajorE0ELSQ_0ELNSO_7ScaleInE1ELSR_1EEEEEENS4_6LayoutINS5_IJNSA_ILi2EEESB_SB_EEENS5_IJSB_NSA_ILi0EEESX_EEEEENS5_IJNS4_10UnderscoreES10_S10_EEEEENS4_13SM90_TMA_LOADENS4_14ComposedLayoutINS4_7SwizzleILi2ELi4ELi3EEENS4_18smem_ptr_flag_bitsILi16EEENSU_INS5_IJNSA_ILi8EEESH_EEENS5_IJSH_SB_EEEEEEEvNS4_8identityES13_S1D_vS1E_EENS_8epilogue10collective6detail29Sm90TmaWarpSpecializedAdapterINS1H_15DefaultEpilogueISJ_SK_SK_NS1G_6thread17LinearCombinationISJ_Li1EffLNS1L_9ScaleType4KindE0ELNS_15FloatRoundStyleE2ESJ_EENS1_15EpilogueDefaultEEEEEvvEEEEvNT_6ParamsE:
[----:B------:R-:W0:Y:S01]  /*0000*/  LDC R1, c[0x0][0x28] ;  /* 0x00000a00ff017b82 */ /* 0x000e220000000800 */
[----:B------:R-:W1:Y:S01]  /*0010*/  S2R R18, SR_TID.X ;  /* 0x0000000000127919 */ /* 0x000e620000002100 */
[----:B------:R-:W-:Y:S01]  /*0020*/  ELECT P0, URZ, PT ;  /* 0x00000000003f782f */ /* 0x000fe20003800000 */
[----:B------:R-:W-:Y:S01]  /*0030*/  BSSY B0, `(.L_x_0) ;  /* 0x000000f000007945 */ /* 0x000fe20003800000 */
[--C-:B-1----:R-:W-:Y:S02]  /*0040*/  SHF.R.U32.HI R0, RZ, 0x5, R18.reuse ;  /* 0x00000005ff007819 */ /* 0x102fe40000011612 */
[----:B------:R-:W-:-:S03]  /*0050*/  SHF.R.U32.HI R22, RZ, 0x7, R18 ;  /* 0x00000007ff167819 */ /* 0x000fc60000011612 */
[----:B------:R-:W1:Y:S04]  /*0060*/  SHFL.IDX PT, R5, R0, RZ, 0x1f ;  /* 0x00001fff00057589 */ /* 0x000e6800000e0000 */
[----:B------:R2:W3:Y:S01]  /*0070*/  SHFL.IDX PT, R8, R22, RZ, 0x1f ;  /* 0x00001fff16087589 */ /* 0x0004e200000e0000 */
[----:B-1----:R-:W-:-:S13]  /*0080*/  ISETP.NE.OR P0, PT, R5, RZ, !P0 ;  /* 0x000000ff0500720c */ /* 0x002fda0004705670 */
[----:B0-23--:R-:W-:Y:S05]  /*0090*/  @P0 BRA `(.L_x_1) ;  /* 0x0000000000200947 */ /* 0x00dfea0003800000 */
[----:B------:R-:W-:Y:S02]  /*00a0*/  ULDC.64 UR4, c[0x0][0x198] ;  /* 0x0000660000047ab9 */ /* 0x000fe40000000a00 */
[----:B------:R-:W-:Y:S02]  /*00b0*/  UIADD3 UR6, UP0, UR4, 0xf0, URZ ;  /* 0x000000f004067890 */ /* 0x000fe4000ff1e03f */
[----:B------:R-:W-:Y:S02]  /*00c0*/  UIADD3 UR4, UP1, UR4, 0x1f0, URZ ;  /* 0x000001f004047890 */ /* 0x000fe4000ff3e03f */
[----:B------:R-:W-:Y:S02]  /*00d0*/  UIADD3.X UR7, URZ, UR5, URZ, UP0, !UPT ;  /* 0x000000053f077290 */ /* 0x000fe400087fe43f */
[----:B------:R-:W-:-:S07]  /*00e0*/  UIADD3.X UR5, URZ, UR5, URZ, UP1, !UPT ;  /* 0x000000053f057290 */ /* 0x000fce0008ffe43f */
[----:B------:R0:W-:Y:S02]  /*00f0*/  UTMACCTL.PF [UR6] ;  /* 0x00000000060079b9 */ /* 0x0001e40008040000 */
[----:B------:R0:W-:Y:S02]  /*0100*/  UTMACCTL.PF [UR4] ;  /* 0x00000000040079b9 */ /* 0x0001e40008040000 */
[----:B0-----:R-:W-:Y:S01]  /*0110*/  NOP ;  /* 0x0000000000007918 */ /* 0x001fe20000000000 */
.L_x_1:
[----:B------:R-:W-:Y:S05]  /*0120*/  BSYNC B0 ;  /* 0x0000000000007941 */ /* 0x000fea0003800000 */
.L_x_0:
[----:B------:R-:W0:Y:S02]  /*0130*/  SHFL.IDX PT, R2, R0, RZ, 0x1f ;  /* 0x00001fff00027589 */ /* 0x000e2400000e0000 */
[----:B0-----:R-:W-:-:S13]  /*0140*/  ISETP.NE.AND P0, PT, R2, RZ, PT ;  /* 0x000000ff0200720c */ /* 0x001fda0003f05270 */
[----:B------:R-:W-:Y:S05]  /*0150*/  @P0 BRA `(.L_x_2) ;  /* 0x0000000000500947 */ /* 0x000fea0003800000 */
[----:B------:R-:W0:Y:S01]  /*0160*/  S2UR UR8, SR_CgaCtaId ;  /* 0x00000000000879c3 */ /* 0x000e220000008800 */
[----:B------:R-:W-:Y:S01]  /*0170*/  UMOV UR4, 0x400 ;  /* 0x0000040000047882 */ /* 0x000fe20000000000 */
[----:B------:R-:W-:Y:S01]  /*0180*/  UMOV UR5, 0x1 ;  /* 0x0000000100057882 */ /* 0x000fe20000000000 */
[----:B------:R-:W-:Y:S01]  /*0190*/  UMOV UR6, 0x100 ;  /* 0x0000010000067882 */ /* 0x000fe20000000000 */
[----:B------:R-:W-:Y:S01]  /*01a0*/  ELECT P0, URZ, PT ;  /* 0x00000000003f782f */ /* 0x000fe20003800000 */
[----:B------:R-:W-:-:S04]  /*01b0*/  UIADD3 UR6, -UR6, 0x100000, URZ ;  /* 0x0010000006067890 */ /* 0x000fc8000fffe13f */
[----:B------:R-:W-:Y:S02]  /*01c0*/  USHF.L.U32 UR7, UR6, 0xb, URZ ;  /* 0x0000000b06077899 */ /* 0x000fe4000800063f */
[----:B------:R-:W-:Y:S02]  /*01d0*/  USHF.L.U32 UR6, UR6, 0x1, URZ ;  /* 0x0000000106067899 */ /* 0x000fe4000800063f */
[----:B0-----:R-:W-:Y:S02]  /*01e0*/  ULEA UR8, UR8, UR4, 0x18 ;  /* 0x0000000408087291 */ /* 0x001fe4000f8ec03f */
[----:B------:R-:W-:-:S04]  /*01f0*/  UIADD3 UR4, -UR5, 0x100000, URZ ;  /* 0x0010000005047890 */ /* 0x000fc8000fffe13f */
[----:B------:R-:W-:Y:S02]  /*0200*/  USHF.L.U32 UR5, UR4, 0xb, URZ ;  /* 0x0000000b04057899 */ /* 0x000fe4000800063f */
[----:B------:R-:W-:Y:S01]  /*0210*/  USHF.L.U32 UR4, UR4, 0x1, URZ ;  /* 0x0000000104047899 */ /* 0x000fe2000800063f */
[----:B------:R-:W0:Y:S11]  /*0220*/  FENCE.VIEW.ASYNC.S ;  /* 0x00000000000073c6 */ /* 0x000e360000000000 */
[----:B0-----:R0:W1:Y:S01]  /*0230*/  SYNCS.EXCH.64 URZ, [UR8], UR4 ;  /* 0x00000004083f75b2 */ /* 0x0010620008000100 */
[----:B------:R0:W2:Y:S01]  /*0240*/  SYNCS.EXCH.64 URZ, [UR8+0x18], UR6 ;  /* 0x00001806083f75b2 */ /* 0x0000a20008000100 */
[----:B------:R0:W3:Y:S01]  /*0250*/  SYNCS.EXCH.64 URZ, [UR8+0x8], UR4 ;  /* 0x00000804083f75b2 */ /* 0x0000e20008000100 */
[----:B------:R0:W4:Y:S01]  /*0260*/  SYNCS.EXCH.64 URZ, [UR8+0x20], UR6 ;  /* 0x00002006083f75b2 */ /* 0x0001220008000100 */
[----:B------:R0:W0:Y:S01]  /*0270*/  SYNCS.EXCH.64 URZ, [UR8+0x10], UR4 ;  /* 0x00001004083f75b2 */ /* 0x0000220008000100 */
[----:B------:R0:W0:Y:S01]  /*0280*/  SYNCS.EXCH.64 URZ, [UR8+0x28], UR6 ;  /* 0x00002806083f75b2 */ /* 0x0000220008000100 */
[----:B------:R-:W-:Y:S01]  /*0290*/  NOP ;  /* 0x0000000000007918 */ /* 0x000fe20000000000 */
.L_x_2:
[----:B------:R-:W5:Y:S01]  /*02a0*/  SHFL.IDX PT, R0, R0, RZ, 0x1f ;  /* 0x00001fff00007589 */ /* 0x000f6200000e0000 */
[----:B------:R-:W-:Y:S01]  /*02b0*/  ELECT P0, URZ, PT ;  /* 0x00000000003f782f */ /* 0x000fe20003800000 */
[----:B------:R-:W1:Y:S01]  /*02c0*/  LDC R2, c[0x0][0x65c] ;  /* 0x00019700ff027b82 */ /* 0x000e620000000800 */
[----:B------:R-:W-:Y:S01]  /*02d0*/  SHF.R.S32.HI R6, RZ, 0x1f, R5 ;  /* 0x0000001fff067819 */ /* 0x000fe20000011405 */
[----:B------:R-:W2:Y:S01]  /*02e0*/  S2R R3, SR_CTAID.Y ;  /* 0x0000000000037919 */ /* 0x000ea20000002600 */
[----:B0-----:R-:W-:Y:S01]  /*02f0*/  UMOV UR4, 0x20 ;  /* 0x0000002000047882 */ /* 0x001fe20000000000 */
[----:B------:R-:W-:Y:S01]  /*0300*/  ISETP.NE.AND P2, PT, R8, RZ, PT ;  /* 0x000000ff0800720c */ /* 0x000fe20003f45270 */
[----:B------:R-:W-:Y:S01]  /*0310*/  NOP ;  /* 0x0000000000007918 */ /* 0x000fe20000000000 */
[----:B------:R-:W0:Y:S01]  /*0320*/  S2R R4, SR_CTAID.X ;  /* 0x0000000000047919 */ /* 0x000e220000002500 */
[----:B------:R-:W-:Y:S01]  /*0330*/  LEA.HI R6, R6, R5, RZ, 0x2 ;  /* 0x0000000506067211 */ /* 0x000fe200078f10ff */
[----:B------:R-:W-:Y:S01]  /*0340*/  NOP ;  /* 0x0000000000007918 */ /* 0x000fe20000000000 */
[----:B-----5:R-:W-:-:S02]  /*0350*/  ISETP.NE.OR P0, PT, R0, RZ, !P0 ;  /* 0x000000ff0000720c */ /* 0x020fc40004705670 */
[----:B-1----:R-:W-:-:S04]  /*0360*/  ISETP.NE.AND P3, PT, R2, 0x1, PT ;  /* 0x000000010200780c */ /* 0x002fc80003f65270 */
[----:B------:R-:W-:Y:S02]  /*0370*/  P2R R0, PR, RZ, 0x8 ;  /* 0x00000008ff007803 */ /* 0x000fe40000000000 */
[----:B------:R-:W-:-:S05]  /*0380*/  LOP3.LUT R0, R6, 0xfffffffc, RZ, 0xc0, !PT ;  /* 0xfffffffc06007812 */ /* 0x000fca00078ec0ff */
[----:B------:R-:W-:Y:S01]  /*0390*/  VOTEU.ALL UP0, P0 ;  /* 0x00000000003f7886 */ /* 0x000fe20000000000 */
[----:B------:R-:W-:Y:S01]  /*03a0*/  IMAD.IADD R0, R5, 0x1, -R0 ;  /* 0x0000000105007824 */ /* 0x000fe200078e0a00 */
[----:B------:R-:W0:Y:S01]  /*03b0*/  @P3 LDC R17, c[0x0][0x10] ;  /* 0x00000400ff113b82 */ /* 0x000e220000000800 */
[----:B------:R-:W-:Y:S01]  /*03c0*/  VOTEU.ALL UP1, P0 ;  /* 0x00000000003f7886 */ /* 0x000fe20000020000 */
[----:B--2---:R-:W-:Y:S01]  /*03d0*/  @P3 IMAD.MOV.U32 R6, RZ, RZ, R3 ;  /* 0x000000ffff063224 */ /* 0x004fe200078e0003 */
[----:B------:R-:W-:Y:S01]  /*03e0*/  @!UP0 UMOV UR6, 0x400 ;  /* 0x0000040000068882 */ /* 0x000fe20000000000 */
[----:B------:R-:W-:-:S04]  /*03f0*/  @!UP0 UIADD3 UR4, -UR4, 0x100000, URZ ;  /* 0x0010000004048890 */ /* 0x000fc8000fffe13f */
[----:B------:R-:W-:Y:S02]  /*0400*/  @!UP0 USHF.L.U32 UR5, UR4, 0xb, URZ ;  /* 0x0000000b04058899 */ /* 0x000fe4000800063f */
[----:B------:R-:W-:Y:S01]  /*0410*/  @!UP0 USHF.L.U32 UR4, UR4, 0x1, URZ ;  /* 0x0000000104048899 */ /* 0x000fe2000800063f */
[----:B------:R-:W-:Y:S02]  /*0420*/  @P3 IMAD.MOV.U32 R7, RZ, RZ, RZ ;  /* 0x000000ffff073224 */ /* 0x000fe400078e00ff */
[----:B------:R-:W-:Y:S01]  /*0430*/  IMAD.MOV.U32 R5, RZ, RZ, RZ ;  /* 0x000000ffff057224 */ /* 0x000fe200078e00ff */
[----:B------:R-:W1:Y:S01]  /*0440*/  @!UP0 S2UR UR7, SR_CgaCtaId ;  /* 0x00000000000789c3 */ /* 0x000e620000008800 */
[----:B------:R-:W-:-:S07]  /*0450*/  @P3 IMAD.MOV.U32 R11, RZ, RZ, RZ ;  /* 0x000000ffff0b3224 */ /* 0x000fce00078e00ff */
[----:B------:R-:W2:Y:S01]  /*0460*/  @!P3 LDC R9, c[0x0][0xc] ;  /* 0x00000300ff09bb82 */ /* 0x000ea20000000800 */
[----:B0-----:R-:W-:-:S04]  /*0470*/  @P3 IMAD.WIDE.U32 R16, R4, R17, R6 ;  /* 0x0000001104103225 */ /* 0x001fc800078e0006 */
[----:B------:R-:W-:Y:S01]  /*0480*/  @P3 IMAD.IADD R17, R17, 0x1, R11 ;  /* 0x0000000111113824 */ /* 0x000fe200078e020b */
[----:B-1----:R-:W-:Y:S01]  /*0490*/  @!UP0 ULEA UR6, UR7, UR6, 0x18 ;  /* 0x0000000607068291 */ /* 0x002fe2000f8ec03f */
[----:B------:R-:W-:Y:S01]  /*04a0*/  VOTEU.ALL UP0, P0 ;  /* 0x00000000003f7886 */ /* 0x000fe20000000000 */
[----:B------:R-:W-:-:S04]  /*04b0*/  ISETP.NE.AND P0, PT, R0, 0x3, PT ;  /* 0x000000030000780c */ /* 0x000fc80003f05270 */
[----:B------:R-:W-:Y:S01]  /*04c0*/  ISETP.EQ.OR P0, PT, R0, RZ, !P0 ;  /* 0x000000ff0000720c */ /* 0x000fe20004702670 */
[----:B--2---:R-:W-:-:S03]  /*04d0*/  @!P3 IMAD.WIDE.U32 R6, R9, R3, R4 ;  /* 0x000000030906b225 */ /* 0x004fc600078e0004 */
[C---:B------:R-:W-:Y:S01]  /*04e0*/  ISETP.EQ.AND P0, PT, R8.reuse, RZ, P0 ;  /* 0x000000ff0800720c */ /* 0x040fe20000702270 */
[----:B------:R-:W-:Y:S01]  /*04f0*/  VIADD R8, R8, 0xffffffff ;  /* 0xffffffff08087836 */ /* 0x000fe20000000000 */
[----:B------:R-:W0:Y:S02]  /*0500*/  FENCE.VIEW.ASYNC.S ;  /* 0x00000000000073c6 */ /* 0x000e240000000000 */
[----:B0-----:R0:W3:Y:S01]  /*0510*/  @!UP0 SYNCS.EXCH.64 URZ, [UR6+0x40], UR4 ;  /* 0x00004004063f85b2 */ /* 0x0010e20008000100 */
[----:B------:R-:W-:Y:S01]  /*0520*/  @!P3 IMAD.MOV.U32 R16, RZ, RZ, R6 ;  /* 0x000000ffff10b224 */ /* 0x000fe200078e0006 */
[----:B------:R-:W-:Y:S01]  /*0530*/  SEL R19, RZ, 0x1, !P0 ;  /* 0x00000001ff137807 */ /* 0x000fe20004000000 */
[----:B------:R-:W-:Y:S01]  /*0540*/  @!P3 IMAD.MOV.U32 R17, RZ, RZ, R7 ;  /* 0x000000ffff11b224 */ /* 0x000fe200078e0007 */
[----:B------:R-:W-:-:S04]  /*0550*/  ISETP.GE.U32.AND P1, PT, R8, 0x2, PT ;  /* 0x000000020800780c */ /* 0x000fc80003f26070 */
[----:B------:R-:W-:Y:S01]  /*0560*/  SEL R19, R19, 0x2, P1 ;  /* 0x0000000213137807 */ /* 0x000fe20000800000 */
[----:B------:R0:W3:Y:S01]  /*0570*/  @!UP1 SYNCS.EXCH.64 URZ, [UR6+0x48], UR4 ;  /* 0x00004804063f95b2 */ /* 0x0000e20008000100 */
[----:B------:R-:W-:Y:S01]  /*0580*/  NOP ;  /* 0x0000000000007918 */ /* 0x000fe20000000000 */
[----:B---34-:R-:W-:Y:S06]  /*0590*/  BAR.SYNC.DEFER_BLOCKING 0x0 ;  /* 0x0000000000007b1d */ /* 0x018fec0000010000 */
[----:B------:R-:W-:Y:S05]  /*05a0*/  @!P2 BRA `(.L_x_3) ;  /* 0x0000009400dca947 */ /* 0x000fea0003800000 */
[----:B------:R-:W-:-:S13]  /*05b0*/  ISETP.GT.U32.AND P0, PT, R8, 0x1, PT ;  /* 0x000000010800780c */ /* 0x000fda0003f04070 */
[----:B0-----:R-:W-:Y:S05]  /*05c0*/  @P0 EXIT ;  /* 0x000000000000094d */ /* 0x001fea0003800000 */
[----:B------:R-:W-:Y:S01]  /*05d0*/  ULDC.64 UR4, c[0x0][0x650] ;  /* 0x0001940000047ab9 */ /* 0x000fe20000000a00 */
[----:B------:R-:W-:Y:S01]  /*05e0*/  PRMT R0, RZ, 0x7610, R0 ;  /* 0x00007610ff007816 */ /* 0x000fe20000000000 */
[----:B------:R-:W-:Y:S01]  /*05f0*/  IMAD.MOV.U32 R153, RZ, RZ, -0x1 ;  /* 0xffffffffff997424 */ /* 0x000fe200078e00ff */
[----:B------:R-:W-:Y:S01]  /*0600*/  ISETP.GE.U32.AND P0, PT, R16, UR4, PT ;  /* 0x0000000410007c0c */ /* 0x000fe2000bf06070 */
[----:B------:R-:W-:Y:S02]  /*0610*/  IMAD.MOV.U32 R152, RZ, RZ, -0x1 ;  /* 0xffffffffff987424 */ /* 0x000fe400078e00ff */
[----:B------:R-:W-:Y:S01]  /*0620*/  IMAD.MOV.U32 R23, RZ, RZ, -0x1 ;  /* 0xffffffffff177424 */ /* 0x000fe200078e00ff */
[----:B------:R-:W-:-:S13]  /*0630*/  ISETP.GE.U32.AND.EX P0, PT, R17, UR5, PT, P0 ;  /* 0x0000000511007c0c */ /* 0x000fda000bf06100 */
[----:B------:R-:W-:Y:S05]  /*0640*/  @P0 BRA `(.L_x_4) ;  /* 0x0000000400540947 */ /* 0x000fea0003800000 */
[----:B------:R-:W0:Y:S01]  /*0650*/  LDC.64 R14, c[0x0][0x628] ;  /* 0x00018a00ff0e7b82 */ /* 0x000e220000000a00 */
[----:B------:R-:W-:Y:S02]  /*0660*/  IMAD.MOV.U32 R6, RZ, RZ, R16 ;  /* 0x000000ffff067224 */ /* 0x000fe400078e0010 */
[----:B------:R-:W-:-:S05]  /*0670*/  IMAD.MOV.U32 R7, RZ, RZ, R17 ;  /* 0x000000ffff077224 */ /* 0x000fca00078e0011 */
[----:B------:R-:W1:Y:S08]  /*0680*/  LDC R0, c[0x0][0x630] ;  /* 0x00018c00ff007b82 */ /* 0x000e700000000800 */
[----:B------:R-:W2:Y:S01]  /*0690*/  LDC.64 R20, c[0x0][0x620] ;  /* 0x00018800ff147b82 */ /* 0x000ea20000000a00 */
[----:B0-----:R-:W-:-:S04]  /*06a0*/  ISETP.NE.U32.AND P0, PT, R14, RZ, PT ;  /* 0x000000ff0e00720c */ /* 0x001fc80003f05070 */
[----:B------:R-:W-:-:S13]  /*06b0*/  ISETP.NE.AND.EX P0, PT, R15, RZ, PT, P0 ;  /* 0x000000ff0f00720c */ /* 0x000fda0003f05300 */
[----:B-12---:R-:W-:Y:S05]  /*06c0*/  @!P0 BRA `(.L_x_5) ;  /* 0x0000000000288947 */ /* 0x006fea0003800000 */
[----:B------:R-:W0:Y:S02]  /*06d0*/  LDC R11, c[0x0][0x634] ;  /* 0x00018d00ff0b7b82 */ /* 0x000e240000000800 */
[----:B0-----:R-:W-:-:S05]  /*06e0*/  IADD3 R11, P0, R16, R11, RZ ;  /* 0x0000000b100b7210 */ /* 0x001fca0007f1e0ff */
[----:B------:R-:W-:-:S04]  /*06f0*/  IMAD.X R13, RZ, RZ, R17, P0 ;  /* 0x000000ffff0d7224 */ /* 0x000fc800000e0611 */
[----:B------:R-:W-:-:S04]  /*0700*/  IMAD.WIDE.U32 R6, R13, R14, RZ ;  /* 0x0000000e0d067225 */ /* 0x000fc800078e00ff */
[----:B------:R-:W-:-:S04]  /*0710*/  IMAD.WIDE.U32 R8, P0, R11, R15, R6 ;  /* 0x0000000f0b087225 */ /* 0x000fc80007800006 */
[----:B------:R-:W-:-:S04]  /*0720*/  IMAD.WIDE.U32 R6, R11, R14, RZ ;  /* 0x0000000e0b067225 */ /* 0x000fc800078e00ff */
[----:B------:R-:W-:Y:S01]  /*0730*/  IMAD.X R11, RZ, RZ, RZ, P0 ;  /* 0x000000ffff0b7224 */ /* 0x000fe200000e06ff */
[----:B------:R-:W-:Y:S01]  /*0740*/  IADD3 RZ, P0, R7, R8, RZ ;  /* 0x0000000807ff7210 */ /* 0x000fe20007f1e0ff */
[----:B------:R-:W-:-:S04]  /*0750*/  IMAD.MOV.U32 R10, RZ, RZ, R9 ;  /* 0x000000ffff0a7224 */ /* 0x000fc800078e0009 */
[----:B------:R-:W-:-:S08]  /*0760*/  IMAD.WIDE.U32.X R6, R13, R15, R10, P0 ;  /* 0x0000000f0d067225 */ /* 0x000fd000000e040a */
.L_x_5:
[-CC-:B------:R-:W-:Y:S01]  /*0770*/  SHF.R.U64 R23, R6, R0.reuse, R7.reuse ;  /* 0x0000000006177219 */ /* 0x180fe20000001207 */
[----:B------:R-:W0:Y:S01]  /*0780*/  LDC R10, c[0x0][0x618] ;  /* 0x00018600ff0a7b82 */ /* 0x000e220000000800 */
[----:B------:R-:W-:Y:S01]  /*0790*/  SHF.R.U32.HI R5, RZ, R0, R7 ;  /* 0x00000000ff057219 */ /* 0x000fe20000011607 */
[----:B------:R-:W-:Y:S01]  /*07a0*/  ULDC UR4, c[0x0][0x150] ;  /* 0x0000540000047ab9 */ /* 0x000fe20000000800 */
[----:B------:R-:W-:Y:S02]  /*07b0*/  IADD3 R9, P0, RZ, -R23, RZ ;  /* 0x80000017ff097210 */ /* 0x000fe40007f1e0ff */
[----:B------:R-:W-:-:S03]  /*07c0*/  I2FP.F32.U32 R0, R4 ;  /* 0x0000000400007245 */ /* 0x000fc60000201000 */
[----:B------:R-:W1:Y:S01]  /*07d0*/  LDC.64 R28, c[0x0][0x640] ;  /* 0x00019000ff1c7b82 */ /* 0x000e620000000a00 */
[----:B------:R-:W-:Y:S02]  /*07e0*/  IMAD.X R11, RZ, RZ, ~R5, P0 ;  /* 0x000000ffff0b7224 */ /* 0x000fe400000e0e05 */
[----:B------:R-:W-:Y:S01]  /*07f0*/  FMUL R0, R0, UR4 ;  /* 0x0000000400007c20 */ /* 0x000fe20008400000 */
[----:B------:R-:W-:Y:S01]  /*0800*/  IMAD.WIDE.U32 R6, R9, R20, R16 ;  /* 0x0000001409067225 */ /* 0x000fe200078e0010 */
[----:B------:R-:W-:-:S03]  /*0810*/  ULDC UR4, c[0x0][0x154] ;  /* 0x0000550000047ab9 */ /* 0x000fc60000000800 */
[----:B------:R-:W-:Y:S01]  /*0820*/  IMAD R8, R11, R20, RZ ;  /* 0x000000140b087224 */ /* 0x000fe200078e02ff */
[----:B------:R-:W2:Y:S01]  /*0830*/  LDC R5, c[0x0][0x144] ;  /* 0x00005100ff057b82 */ /* 0x000ea20000000800 */
[----:B------:R-:W3:Y:S02]  /*0840*/  F2I.U32.TRUNC.NTZ R0, R0 ;  /* 0x0000000000007305 */ /* 0x000ee4000020f000 */
[----:B------:R-:W-:-:S04]  /*0850*/  IMAD R9, R9, R21, R8 ;  /* 0x0000001509097224 */ /* 0x000fc800078e0208 */
[----:B------:R-:W-:Y:S01]  /*0860*/  IMAD.IADD R7, R7, 0x1, R9 ;  /* 0x0000000107077824 */ /* 0x000fe200078e0209 */
[----:B------:R-:W4:Y:S01]  /*0870*/  LDC R12, c[0x0][0x608] ;  /* 0x00018200ff0c7b82 */ /* 0x000f220000000800 */
[----:B------:R-:W-:-:S03]  /*0880*/  IMAD.MOV.U32 R9, RZ, RZ, -0x1 ;  /* 0xffffffffff097424 */ /* 0x000fc600078e00ff */
[-CC-:B0-----:R-:W-:Y:S02]  /*0890*/  SHF.R.U64 R20, R6, R10.reuse, R7.reuse ;  /* 0x0000000a06147219 */ /* 0x181fe40000001207 */
[----:B------:R-:W-:Y:S02]  /*08a0*/  I2FP.F32.U32 R6, R3 ;  /* 0x0000000300067245 */ /* 0x000fe40000201000 */
[----:B------:R-:W0:Y:S01]  /*08b0*/  LDC R26, c[0x0][0x658] ;  /* 0x00019600ff1a7b82 */ /* 0x000e220000000800 */
[----:B-1----:R-:W-:Y:S01]  /*08c0*/  ISETP.NE.U32.AND P0, PT, R28, RZ, PT ;  /* 0x000000ff1c00720c */ /* 0x002fe20003f05070 */
[----:B---3--:R-:W-:Y:S01]  /*08d0*/  IMAD.MOV R8, RZ, RZ, -R0 ;  /* 0x000000ffff087224 */ /* 0x008fe200078e0a00 */
[----:B------:R-:W-:Y:S01]  /*08e0*/  SHF.R.U32.HI R7, RZ, R10, R7 ;  /* 0x0000000aff077219 */ /* 0x000fe20000011607 */
[----:B------:R-:W-:Y:S01]  /*08f0*/  FMUL R6, R6, UR4 ;  /* 0x0000000406067c20 */ /* 0x000fe20008400000 */
[----:B------:R-:W-:-:S03]  /*0900*/  ISETP.NE.AND.EX P0, PT, R29, RZ, PT, P0 ;  /* 0x000000ff1d00720c */ /* 0x000fc60003f05300 */
[----:B------:R-:W1:Y:S01]  /*0910*/  LDC R14, c[0x0][0x148] ;  /* 0x00005200ff0e7b82 */ /* 0x000e620000000800 */
[----:B--2---:R-:W-:-:S07]  /*0920*/  IMAD R0, R5, R8, R4 ;  /* 0x0000000805007224 */ /* 0x004fce00078e0204 */
[----:B------:R-:W2:Y:S01]  /*0930*/  LDC R24, c[0x0][0x600] ;  /* 0x00018000ff187b82 */ /* 0x000ea20000000800 */
[-CC-:B----4-:R-:W-:Y:S02]  /*0940*/  SHF.R.U64 R30, R20, R12.reuse, R7.reuse ;  /* 0x0000000c141e7219 */ /* 0x190fe40000001207 */
[----:B------:R-:W-:Y:S01]  /*0950*/  SHF.R.U32.HI R5, RZ, R12, R7 ;  /* 0x0000000cff057219 */ /* 0x000fe20000011607 */
[----:B------:R-:W-:Y:S01]  /*0960*/  IMAD.MOV.U32 R7, RZ, RZ, 0x1 ;  /* 0x00000001ff077424 */ /* 0x000fe200078e00ff */
[----:B------:R3:W4:Y:S03]  /*0970*/  F2I.U32.TRUNC.NTZ R12, R6 ;  /* 0x00000006000c7305 */ /* 0x000726000020f000 */
[----:B------:R-:W1:Y:S01]  /*0980*/  LDC R15, c[0x0][0x648] ;  /* 0x00019200ff0f7b82 */ /* 0x000e620000000800 */
[-C--:B0-----:R-:W-:Y:S02]  /*0990*/  SHF.L.U32 R4, R9, R26.reuse, RZ ;  /* 0x0000001a09047219 */ /* 0x081fe400000006ff */
[----:B------:R-:W-:-:S02]  /*09a0*/  SHF.R.U64 R32, R30, R26, R5 ;  /* 0x0000001a1e207219 */ /* 0x000fc40000001205 */
[----:B------:R-:W-:Y:S02]  /*09b0*/  LOP3.LUT R11, RZ, R4, RZ, 0x33, !PT ;  /* 0x00000004ff0b7212 */ /* 0x000fe400078e33ff */
[-C--:B------:R-:W-:Y:S01]  /*09c0*/  SHF.R.U32.HI R5, RZ, R26.reuse, R5 ;  /* 0x0000001aff057219 */ /* 0x080fe20000011605 */
[----:B------:R-:W0:Y:S01]  /*09d0*/  LDC R21, c[0x0][0x638] ;  /* 0x00018e00ff157b82 */ /* 0x000e220000000800 */
[----:B------:R-:W-:Y:S01]  /*09e0*/  SHF.L.U32 R10, R7, R26, RZ ;  /* 0x0000001a070a7219 */ /* 0x000fe200000006ff */
[----:B------:R-:W-:-:S06]  /*09f0*/  IMAD.MOV.U32 R4, RZ, RZ, R32 ;  /* 0x000000ffff047224 */ /* 0x000fcc00078e0020 */
[----:B------:R-:W0:Y:S01]  /*0a00*/  LDC R153, c[0x0][0x610] ;  /* 0x00018400ff997b82 */ /* 0x000e220000000800 */
[----:B---34-:R-:W-:Y:S05]  /*0a10*/  @!P0 BRA `(.L_x_6) ;  /* 0x0000000000288947 */ /* 0x018fea0003800000 */
[----:B------:R-:W3:Y:S02]  /*0a20*/  LDC R9, c[0x0][0x64c] ;  /* 0x00019300ff097b82 */ /* 0x000ee40000000800 */
[----:B---3--:R-:W-:-:S05]  /*0a30*/  IADD3 R9, P0, R32, R9, RZ ;  /* 0x0000000920097210 */ /* 0x008fca0007f1e0ff */
        /* <DEDUP_REMOVED lines=8> */
.L_x_6:
[----:B-1----:R-:W-:Y:S01]  /*0ac0*/  SHF.R.U64 R4, R4, R15, R5 ;  /* 0x0000000f04047219 */ /* 0x002fe20000001205 */
[----:B--2---:R-:W-:Y:S01]  /*0ad0*/  VIADD R5, R24, 0xffffffff ;  /* 0xffffffff18057836 */ /* 0x004fe20000000000 */
[----:B------:R-:W-:Y:S01]  /*0ae0*/  LOP3.LUT R11, R30, R11, RZ, 0xc0, !PT ;  /* 0x0000000b1e0b7212 */ /* 0x000fe200078ec0ff */
[----:B------:R-:W-:Y:S02]  /*0af0*/  IMAD.MOV R12, RZ, RZ, -R12 ;  /* 0x000000ffff0c7224 */ /* 0x000fe400078e0a0c */
[----:B------:R-:W-:Y:S02]  /*0b00*/  IMAD.MOV R6, RZ, RZ, -R4 ;  /* 0x000000ffff067224 */ /* 0x000fe400078e0a04 */
[----:B------:R-:W-:Y:S01]  /*0b10*/  IMAD R11, R10, R4, R11 ;  /* 0x000000040a0b7224 */ /* 0x000fe200078e020b */
[----:B------:R-:W-:Y:S01]  /*0b20*/  LOP3.LUT R4, R20, R5, RZ, 0xc0, !PT ;  /* 0x0000000514047212 */ /* 0x000fe200078ec0ff */
[----:B------:R-:W-:Y:S02]  /*0b30*/  @P3 IMAD R0, R14, R12, R3 ;  /* 0x0000000c0e003224 */ /* 0x000fe400078e0203 */
[----:B0-----:R-:W-:-:S02]  /*0b40*/  IMAD R3, R6, R21, R32 ;  /* 0x0000001506037224 */ /* 0x001fc400078e0220 */
[----:B------:R-:W-:Y:S02]  /*0b50*/  IMAD R153, R11, R153, R0 ;  /* 0x000000990b997224 */ /* 0x000fe400078e0200 */
[----:B------:R-:W-:Y:S02]  /*0b60*/  IMAD R4, R3, R24, R4 ;  /* 0x0000001803047224 */ /* 0x000fe400078e0204 */
[----:B------:R-:W-:-:S03]  /*0b70*/  IMAD.MOV.U32 R0, RZ, RZ, 0x1 ;  /* 0x00000001ff007424 */ /* 0x000fc600078e00ff */
[----:B------:R-:W-:Y:S02]  /*0b80*/  SEL R152, R4, R153, !P3 ;  /* 0x0000009904987207 */ /* 0x000fe40005800000 */
[----:B------:R-:W-:-:S07]  /*0b90*/  SEL R153, R153, R4, !P3 ;  /* 0x0000000499997207 */ /* 0x000fce0005800000 */
.L_x_4:
[----:B------:R-:W-:-:S08]  /*0ba0*/  NOP ;  /* 0x0000000000007918 */ /* 0x000fd00000000000 */
[----:B------:R-:W0:Y:S02]  /*0bb0*/  USETMAXREG.TRY_ALLOC.CTAPOOL UP0, 0xe8 ;  /* 0x000000e8000079c8 */ /* 0x000e240008000600 */
[----:B0-----:R-:W-:-:S13]  /*0bc0*/  PLOP3.LUT P0, PT, PT, PT, UP0, 0x80, 0x0 ;  /* 0x000000000000781c */ /* 0x001fda0003f0f008 */
[----:B------:R-:W-:Y:S05]  /*0bd0*/  @!P0 BRA `(.L_x_4) ;  /* 0xfffffffc00f08947 */ /* 0x000fea000383ffff */
[----:B------:R-:W-:Y:S01]  /*0be0*/  ULDC.64 UR4, c[0x0][0x598] ;  /* 0x0001660000047ab9 */ /* 0x000fe20000000a00 */
[----:B------:R-:W-:Y:S01]  /*0bf0*/  ULDC.64 UR36, c[0x0][0x208] ;  /* 0x0000820000247ab9 */ /* 0x000fe20000000a00 */
[----:B------:R-:W-:-:S04]  /*0c00*/  ISETP.NE.U32.AND P0, PT, RZ, UR4, PT ;  /* 0x00000004ff007c0c */ /* 0x000fc8000bf05070 */
[----:B------:R-:W-:-:S13]  /*0c10*/  ISETP.NE.AND.EX P0, PT, RZ, UR5, PT, P0 ;  /* 0x00000005ff007c0c */ /* 0x000fda000bf05300 */
[----:B------:R-:W-:Y:S05]  /*0c20*/  @!P0 BRA `(.L_x_7) ;  /* 0x00000000001c8947 */ /* 0x000fea0003800000 */
[----:B------:R-:W0:Y:S02]  /*0c30*/  LDC.64 R4, c[0x0][0x598] ;  /* 0x00016600ff047b82 */ /* 0x000e240000000a00 */
[----:B0-----:R-:W2:Y:S02]  /*0c40*/  LDG.E.64 R4, desc[UR36][R4.64] ;  /* 0x0000002404047981 */ /* 0x001ea4000c1e1b00 */
[----:B--2---:R-:W-:-:S04]  /*0c50*/  ISETP.NE.U32.AND P0, PT, R4, RZ, PT ;  /* 0x000000ff0400720c */ /* 0x004fc80003f05070 */
[----:B------:R-:W-:-:S13]  /*0c60*/  ISETP.NE.AND.EX P0, PT, R5, RZ, PT, P0 ;  /* 0x000000ff0500720c */ /* 0x000fda0003f05300 */
[----:B------:R-:W-:Y:S05]  /*0c70*/  @!P0 BRA `(.L_x_7) ;  /* 0x0000000000088947 */ /* 0x000fea0003800000 */
[----:B------:R0:W5:Y:S01]  /*0c80*/  LD.E R154, desc[UR36][R4.64] ;  /* 0x00000024049a7980 */ /* 0x000162000c101900 */
[----:B------:R-:W-:Y:S05]  /*0c90*/  BRA `(.L_x_8) ;  /* 0x0000000000247947 */ /* 0x000fea0003800000 */
.L_x_7:
[----:B------:R-:W-:Y:S02]  /*0ca0*/  ULDC.64 UR4, c[0x0][0x588] ;  /* 0x0001620000047ab9 */ /* 0x000fe40000000a00 */
[----:B------:R-:W-:-:S04]  /*0cb0*/  ISETP.NE.U32.AND P0, PT, RZ, UR4, PT ;  /* 0x00000004ff007c0c */ /* 0x000fc8000bf05070 */
[----:B------:R-:W-:-:S13]  /*0cc0*/  ISETP.NE.AND.EX P0, PT, RZ, UR5, PT, P0 ;  /* 0x00000005ff007c0c */ /* 0x000fda000bf05300 */
[----:B------:R-:W-:Y:S05]  /*0cd0*/  @!P0 BRA `(.L_x_9) ;  /* 0x00000000000c8947 */ /* 0x000fea0003800000 */
[----:B------:R-:W0:Y:S02]  /*0ce0*/  LDC.64 R154, c[0x0][0x588] ;  /* 0x00016200ff9a7b82 */ /* 0x000e240000000a00 */
[----:B0-----:R1:W5:Y:S01]  /*0cf0*/  LDG.E R154, desc[UR36][R154.64] ;  /* 0x000000249a9a7981 */ /* 0x001362000c1e1900 */
[----:B------:R-:W-:Y:S05]  /*0d00*/  BRA `(.L_x_8) ;  /* 0x0000000000087947 */ /* 0x000fea0003800000 */
.L_x_9:
[----:B------:R-:W-:Y:S02]  /*0d10*/  ULDC UR4, c[0x0][0x580] ;  /* 0x0001600000047ab9 */ /* 0x000fe40000000800 */
[----:B------:R-:W-:-:S07]  /*0d20*/  IMAD.U32 R154, RZ, RZ, UR4 ;  /* 0x00000004ff9a7e24 */ /* 0x000fce000f8e00ff */
.L_x_8:
[----:B------:R-:W-:Y:S02]  /*0d30*/  ULDC.64 UR4, c[0x0][0x5a0] ;  /* 0x0001680000047ab9 */ /* 0x000fe40000000a00 */
[----:B------:R-:W-:-:S04]  /*0d40*/  ISETP.NE.U32.AND P0, PT, RZ, UR4, PT ;  /* 0x00000004ff007c0c */ /* 0x000fc8000bf05070 */
[----:B------:R-:W-:-:S13]  /*0d50*/  ISETP.NE.AND.EX P0, PT, RZ, UR5, PT, P0 ;  /* 0x00000005ff007c0c */ /* 0x000fda000bf05300 */
[----:B------:R-:W-:Y:S05]  /*0d60*/  @!P0 BRA `(.L_x_10) ;  /* 0x00000000001c8947 */ /* 0x000fea0003800000 */
[----:B0-----:R-:W0:Y:S02]  /*0d70*/  LDC.64 R4, c[0x0][0x5a0] ;  /* 0x00016800ff047b82 */ /* 0x001e240000000a00 */
[----:B0-----:R-:W2:Y:S02]  /*0d80*/  LDG.E.64 R4, desc[UR36][R4.64] ;  /* 0x0000002404047981 */ /* 0x001ea4000c1e1b00 */
[----:B--2---:R-:W-:-:S04]  /*0d90*/  ISETP.NE.U32.AND P0, PT, R4, RZ, PT ;  /* 0x000000ff0400720c */ /* 0x004fc80003f05070 */
[----:B------:R-:W-:-:S13]  /*0da0*/  ISETP.NE.AND.EX P0, PT, R5, RZ, PT, P0 ;  /* 0x000000ff0500720c */ /* 0x000fda0003f05300 */
[----:B------:R-:W-:Y:S05]  /*0db0*/  @!P0 BRA `(.L_x_10) ;  /* 0x0000000000088947 */ /* 0x000fea0003800000 */
[----:B-1----:R0:W5:Y:S01]  /*0dc0*/  LD.E R155, desc[UR36][R4.64] ;  /* 0x00000024049b7980 */ /* 0x002162000c101900 */
[----:B------:R-:W-:Y:S05]  /*0dd0*/  BRA `(.L_x_11) ;  /* 0x0000000000247947 */ /* 0x000fea0003800000 */
.L_x_10:
[----:B------:R-:W-:Y:S02]  /*0de0*/  ULDC.64 UR4, c[0x0][0x590] ;  /* 0x0001640000047ab9 */ /* 0x000fe40000000a00 */
[----:B------:R-:W-:-:S04]  /*0df0*/  ISETP.NE.U32.AND P0, PT, RZ, UR4, PT ;  /* 0x00000004ff007c0c */ /* 0x000fc8000bf05070 */
[----:B------:R-:W-:-:S13]  /*0e00*/  ISETP.NE.AND.EX P0, PT, RZ, UR5, PT, P0 ;  /* 0x00000005ff007c0c */ /* 0x000fda000bf05300 */
[----:B------:R-:W-:Y:S05]  /*0e10*/  @!P0 BRA `(.L_x_12) ;  /* 0x00000000000c8947 */ /* 0x000fea0003800000 */
[----:B0-----:R-:W1:Y:S02]  /*0e20*/  LDC.64 R4, c[0x0][0x590] ;  /* 0x00016400ff047b82 */ /* 0x001e640000000a00 */
[----:B-1----:R1:W5:Y:S01]  /*0e30*/  LDG.E R155, desc[UR36][R4.64] ;  /* 0x00000024049b7981 */ /* 0x002362000c1e1900 */
[----:B------:R-:W-:Y:S05]  /*0e40*/  BRA `(.L_x_11) ;  /* 0x0000000000087947 */ /* 0x000fea0003800000 */
.L_x_12:
[----:B------:R-:W-:Y:S02]  /*0e50*/  ULDC UR4, c[0x0][0x584] ;  /* 0x0001610000047ab9 */ /* 0x000fe40000000800 */
[----:B-1----:R-:W-:-:S07]  /*0e60*/  IMAD.U32 R155, RZ, RZ, UR4 ;  /* 0x00000004ff9b7e24 */ /* 0x002fce000f8e00ff */
.L_x_11:
[----:B------:R-:W-:-:S13]  /*0e70*/  LOP3.LUT P0, RZ, R0, 0xff, RZ, 0xc0, !PT ;  /* 0x000000ff00ff7812 */ /* 0x000fda000780c0ff */
[----:B------:R-:W-:Y:S05]  /*0e80*/  @!P0 EXIT ;  /* 0x000000000000894d */ /* 0x000fea0003800000 */
[----:B------:R-:W-:Y:S01]  /*0e90*/  ULDC UR4, c[0x0][0x28c] ;  /* 0x0000a30000047ab9 */ /* 0x000fe20000000800 */
[----:B------:R-:W-:Y:S01]  /*0ea0*/  LOP3.LUT R158, R19, 0x1, RZ, 0xfc, !PT ;  /* 0x00000001139e7812 */ /* 0x000fe200078efcff */
[----:B------:R-:W-:Y:S01]  /*0eb0*/  UIADD3 UR4, UR4, 0x1f, URZ ;  /* 0x0000001f04047890 */ /* 0x000fe2000fffe03f */
[----:B------:R-:W-:Y:S01]  /*0ec0*/  UMOV UR38, URZ ;  /* 0x0000003f00267c82 */ /* 0x000fe20008000000 */
[----:B------:R-:W-:Y:S02]  /*0ed0*/  UMOV UR39, URZ ;  /* 0x0000003f00277c82 */ /* 0x000fe40008000000 */
[----:B------:R-:W-:-:S04]  /*0ee0*/  USHF.R.S32.HI UR5, URZ, 0x1f, UR4 ;  /* 0x0000001f3f057899 */ /* 0x000fc80008011404 */
[----:B------:R-:W-:-:S04]  /*0ef0*/  ULEA.HI UR5, UR5, UR4, URZ, 0x5 ;  /* 0x0000000405057291 */ /* 0x000fc8000f8f283f */
[----:B------:R-:W-:-:S12]  /*0f00*/  USHF.R.S32.HI UR40, URZ, 0x5, UR5 ;  /* 0x000000053f287899 */ /* 0x000fd80008011405 */
.L_x_286:
[----:B------:R-:W-:Y:S01]  /*0f10*/  LOP3.LUT R0, R18, 0x80, RZ, 0xc0, !PT ;  /* 0x0000008012007812 */ /* 0x000fe200078ec0ff */
[----:B--2---:R-:W2:Y:S01]  /*0f20*/  S2UR UR7, SR_CgaCtaId ;  /* 0x00000000000779c3 */ /* 0x004ea20000008800 */
[----:B------:R-:W-:Y:S02]  /*0f30*/  UMOV UR6, 0x400 ;  /* 0x0000040000067882 */ /* 0x000fe40000000000 */
[----:B------:R-:W-:-:S06]  /*0f40*/  SHF.R.U32.HI R0, RZ, 0x7, R0 ;  /* 0x00000007ff007819 */ /* 0x000fcc0000011600 */
[----:B---3--:R-:W3:Y:S01]  /*0f50*/  SHFL.IDX PT, R0, R0, RZ, 0x1f ;  /* 0x00001fff00007589 */ /* 0x008ee200000e0000 */
[----:B--2---:R-:W-:Y:S01]  /*0f60*/  ULEA UR42, UR7, UR6, 0x18 ;  /* 0x00000006072a7291 */ /* 0x004fe2000f8ec03f */
[----:B---3--:R-:W-:-:S13]  /*0f70*/  R2UR UR4, R0 ;  /* 0x00000000000472ca */ /* 0x008fda00000e0000 */
[----:B------:R-:W-:-:S04]  /*0f80*/  ULEA.HI UR5, UR4, UR4, URZ, 0x1 ;  /* 0x0000000404057291 */ /* 0x000fc8000f8f083f */
[----:B------:R-:W-:-:S04]  /*0f90*/  ULOP3.LUT UR5, UR5, 0xffffe, URZ, 0xc0, !UPT ;  /* 0x000ffffe05057892 */ /* 0x000fc8000f8ec03f */
[----:B------:R-:W-:-:S03]  /*0fa0*/  UIADD3 UR5, UR4, -UR5, URZ ;  /* 0x8000000504057290 */ /* 0x000fc6000fffe03f */
[----:B------:R-:W-:Y:S01]  /*0fb0*/  ULDC UR4, c[0x0][0x28c] ;  /* 0x0000a30000047ab9 */ /* 0x000fe20000000800 */
[----:B------:R-:W-:Y:S01]  /*0fc0*/  ULEA UR5, UR5, UR42, 0xc ;  /* 0x0000002a05057291 */ /* 0x000fe2000f8e603f */
[----:B------:R-:W-:-:S03]  /*0fd0*/  ISETP.LT.AND P0, PT, RZ, UR4, PT ;  /* 0x00000004ff007c0c */ /* 0x000fc6000bf01270 */
[----:B------:R-:W-:-:S04]  /*0fe0*/  UIADD3 UR5, UR5, 0x100, URZ ;  /* 0x0000010005057890 */ /* 0x000fc8000fffe03f */
[----:B------:R-:W-:-:S04]  /*0ff0*/  USHF.R.U32.HI UR5, URZ, 0x4, UR5 ;  /* 0x000000043f057899 */ /* 0x000fc80008011605 */
[----:B------:R-:W-:Y:S02]  /*1000*/  ULOP3.LUT UR41, UR5, 0x3fff, URZ, 0xc0, !UPT ;  /* 0x00003fff05297892 */ /* 0x000fe4000f8ec03f */
[----:B-1----:R-:W-:Y:S10]  /*1010*/  @P0 BRA `(.L_x_13) ;  /* 0x0000000000400947 */ /* 0x002ff40003800000 */
[----:B------:R-:W-:Y:S01]  /*1020*/  MOV R0, 0x0 ;  /* 0x0000000000007802 */ /* 0x000fe20000000f00 */
[----:B------:R-:W-:Y:S01]  /*1030*/  ULDC.64 UR4, c[0x4][0x68] ;  /* 0x01001a0000047ab9 */ /* 0x000fe20000000a00 */
[----:B------:R-:W-:Y:S01]  /*1040*/  ULDC.64 UR6, c[0x4][0x8] ;  /* 0x0100020000067ab9 */ /* 0x000fe20000000a00 */
[----:B01----:R-:W-:Y:S01]  /*1050*/  IMAD.U32 R4, RZ, RZ, UR4 ;  /* 0x00000004ff047e24 */ /* 0x003fe2000f8e00ff */
[----:B------:R0:W1:Y:S01]  /*1060*/  LDC.64 R14, c[0x4][R0] ;  /* 0x01000000000e7b82 */ /* 0x0000620000000a00 */
[----:B------:R-:W-:Y:S01]  /*1070*/  IMAD.U32 R5, RZ, RZ, UR5 ;  /* 0x00000005ff057e24 */ /* 0x000fe2000f8e00ff */
[----:B------:R-:W-:Y:S01]  /*1080*/  ULDC.64 UR4, c[0x4][0x70] ;  /* 0x01001c0000047ab9 */ /* 0x000fe20000000a00 */
[----:B------:R-:W-:Y:S02]  /*1090*/  IMAD.U32 R10, RZ, RZ, UR6 ;  /* 0x00000006ff0a7e24 */ /* 0x000fe4000f8e00ff */
[----:B------:R-:W-:Y:S02]  /*10a0*/  IMAD.U32 R6, RZ, RZ, UR4 ;  /* 0x00000004ff067e24 */ /* 0x000fe4000f8e00ff */
[----:B------:R-:W-:-:S02]  /*10b0*/  IMAD.U32 R7, RZ, RZ, UR5 ;  /* 0x00000005ff077e24 */ /* 0x000fc4000f8e00ff */
[----:B------:R-:W-:Y:S02]  /*10c0*/  IMAD.U32 R11, RZ, RZ, UR7 ;  /* 0x00000007ff0b7e24 */ /* 0x000fe4000f8e00ff */
[----:B------:R-:W-:Y:S02]  /*10d0*/  IMAD.MOV.U32 R8, RZ, RZ, 0x1e1 ;  /* 0x000001e1ff087424 */ /* 0x000fe400078e00ff */
[----:B------:R-:W-:Y:S02]  /*10e0*/  IMAD.MOV.U32 R12, RZ, RZ, 0x1 ;  /* 0x00000001ff0c7424 */ /* 0x000fe400078e00ff */
[----:B0-----:R-:W-:-:S07]  /*10f0*/  IMAD.MOV.U32 R13, RZ, RZ, RZ ;  /* 0x000000ffff0d7224 */ /* 0x001fce00078e00ff */
[----:B------:R-:W-:-:S07]  /*1100*/  LEPC R20, `(.L_x_13) ;  /* 0x000000001014794e */ /* 0x000fce0000000000 */
[----:B-1---5:R-:W-:Y:S05]  /*1110*/  CALL.ABS.NOINC R14 ;  /* 0x000000000e007343 */ /* 0x022fea0003c00000 */
.L_x_13:
[----:B------:R-:W-:-:S13]  /*1120*/  ISETP.NE.AND P0, PT, R158, 0x3, PT ;  /* 0x000000039e00780c */ /* 0x000fda0003f05270 */
[----:B------:R-:W-:Y:S05]  /*1130*/  @!P0 BRA `(.L_x_14) ;  /* 0x0000000000048947 */ /* 0x000fea0003800000 */
[----:B------:R-:W-:Y:S01]  /*1140*/  BPT.TRAP 0x1 ;  /* 0x000000040000795c */ /* 0x000fe20000300000 */
.L_x_14:
[----:B------:R-:W-:Y:S02]  /*1150*/  IMAD.U32 R3, RZ, RZ, UR39 ;  /* 0x00000027ff037e24 */ /* 0x000fe4000f8e00ff */
[----:B------:R-:W-:-:S03]  /*1160*/  IMAD.U32 R0, RZ, RZ, UR38 ;  /* 0x00000026ff007e24 */ /* 0x000fc6000f8e00ff */
[----:B------:R-:W-:Y:S02]  /*1170*/  LEA R3, R3, UR42, 0x3 ;  /* 0x0000002a03037c11 */ /* 0x000fe4000f8e18ff */
[----:B------:R-:W-:-:S04]  /*1180*/  SHF.L.U32 R0, R0, 0x1f, RZ ;  /* 0x0000001f00007819 */ /* 0x000fc800000006ff */
[----:B------:R2:W3:Y:S01]  /*1190*/  SYNCS.PHASECHK.TRANS64.TRYWAIT P1, [R3+URZ], R0 ;  /* 0x00000000030075a7 */ /* 0x0004e2000802017f */
[----:B------:R-:W-:Y:S05]  /*11a0*/  @!P0 BRA `(.L_x_15) ;  /* 0x0000000000048947 */ /* 0x000fea0003800000 */
[----:B------:R-:W-:Y:S01]  /*11b0*/  BPT.TRAP 0x1 ;  /* 0x000000040000795c */ /* 0x000fe20000300000 */
.L_x_15:
[----:B---3--:R-:W-:Y:S05]  /*11c0*/  @P1 BRA `(.L_x_16) ;  /* 0x0000000000081947 */ /* 0x008fea0003800000 */
[----:B------:R-:W3:Y:S02]  /*11d0*/  SYNCS.PHASECHK.TRANS64.TRYWAIT P1, [R3+URZ], R0 ;  /* 0x00000000030075a7 */ /* 0x000ee4000802017f */
[----:B---3--:R-:W-:Y:S05]  /*11e0*/  @!P1 BRA `(.L_x_17) ;  /* 0x000000a000349947 */ /* 0x008fea0003800000 */
.L_x_16:
[----:B------:R-:W-:-:S04]  /*11f0*/  UISETP.LT.AND UP0, UPT, UR40, 0x1, UPT ;  /* 0x000000012800788c */ /* 0x000fc8000bf01270 */
[----:B------:R-:W-:-:S04]  /*1200*/  USEL UR4, UR40, 0x1, UP0 ;  /* 0x0000000128047887 */ /* 0x000fc80008000000 */
[----:B------:R-:W-:-:S06]  /*1210*/  UIADD3 UR4, UR40, -UR4, URZ ;  /* 0x8000000428047290 */ /* 0x000fcc000fffe03f */
[----:B--23--:R-:W-:Y:S01]  /*1220*/  IMAD.U32 R0, RZ, RZ, UR4 ;  /* 0x00000004ff007e24 */ /* 0x00cfe2000f8e00ff */
[----:B------:R-:W-:Y:S05]  /*1230*/  WARPSYNC.ALL ;  /* 0x0000000000007948 */ /* 0x000fea0003800000 */
[----:B------:R-:W-:Y:S01]  /*1240*/  ISETP.GE.AND P1, PT, R0, 0x1, PT ;  /* 0x000000010000780c */ /* 0x000fe20003f26270 */
[----:B------:R-:W-:Y:S01]  /*1250*/  UIADD3 UR4, UR42, 0x6100, URZ ;  /* 0x000061002a047890 */ /* 0x000fe2000fffe03f */
[----:B------:R-:W-:Y:S01]  /*1260*/  WARPGROUP.ARRIVE ;  /* 0x00000000000079c5 */ /* 0x000fe20000000000 */
[----:B------:R-:W-:Y:S02]  /*1270*/  ULOP3.LUT UR41, UR41, 0x10000, URZ, 0xfc, !UPT ;  /* 0x0001000029297892 */ /* 0x000fe4000f8efc3f */
[----:B------:R-:W-:Y:S01]  /*1280*/  USHF.R.U32.HI UR4, URZ, 0x4, UR4 ;  /* 0x000000043f047899 */ /* 0x000fe20008011604 */
[----:B------:R-:W-:Y:S01]  /*1290*/  UMOV UR5, 0x80000020 ;  /* 0x8000002000057882 */ /* 0x000fe20000000000 */
[----:B------:R-:W-:-:S02]  /*12a0*/  UMOV UR7, 0x80000020 ;  /* 0x8000002000077882 */ /* 0x000fc40000000000 */
[----:B------:R-:W-:-:S04]  /*12b0*/  ULOP3.LUT UR4, UR4, 0x3fff, URZ, 0xc0, !UPT ;  /* 0x00003fff04047892 */ /* 0x000fc8000f8ec03f */
[----:B------:R-:W-:Y:S02]  /*12c0*/  ULOP3.LUT UR10, UR4, 0x10000, URZ, 0xfc, !UPT ;  /* 0x00010000040a7892 */ /* 0x000fe4000f8efc3f */
[----:B------:R-:W-:Y:S02]  /*12d0*/  ULEA UR4, UR39, UR41, 0x9 ;  /* 0x0000002927047291 */ /* 0x000fe4000f8e483f */
[----:B------:R-:W-:-:S09]  /*12e0*/  ULEA UR6, UR39, UR10, 0xa ;  /* 0x0000000a27067291 */ /* 0x000fd2000f8e503f */
[----:B------:R-:W-:Y:S01]  /*12f0*/  HGMMA.64x256x16.F32.BF16 R24, gdesc[UR4], RZ, !UPT, gsb0 ;  /* 0x03e00000041879f0 */ /* 0x000fe2000c0018ff */
[----:B------:R-:W-:Y:S02]  /*1300*/  UIADD3 UR4, UR4, 0x2, URZ ;  /* 0x0000000204047890 */ /* 0x000fe4000fffe03f */
[----:B------:R-:W-:Y:S01]  /*1310*/  UIADD3 UR6, UR6, 0x2, URZ ;  /* 0x0000000206067890 */ /* 0x000fe2000fffe03f */
[----:B------:R-:W-:Y:S01]  /*1320*/  UMOV UR5, 0x80000020 ;  /* 0x8000002000057882 */ /* 0x000fe20000000000 */
[----:B------:R-:W-:Y:S01]  /*1330*/  UMOV UR7, 0x80000020 ;  /* 0x8000002000077882 */ /* 0x000fe20000000000 */
[----:B------:R-:W-:Y:S02]  /*1340*/  WARPGROUP.DEPBAR.LE gsb0, 0x0 ;  /* 0x00008000000079c5 */ /* 0x000fe40000010000 */
[----:B------:R-:W-:-:S15]  /*1350*/  WARPGROUP.ARRIVE ;  /* 0x00000000000079c5 */ /* 0x000fde0000000000 */
[----:B------:R-:W-:-:S05]  /*1360*/  NOP ;  /* 0x0000000000007918 */ /* 0x000fca0000000000 */
[----:B------:R-:W-:Y:S03]  /*1370*/  HGMMA.64x256x16.F32.BF16 R24, gdesc[UR4], R24, gsb0 ;  /* 0x03e00000041879f0 */ /* 0x000fe60008001818 */
[----:B------:R-:W-:Y:S02]  /*1380*/  WARPGROUP.DEPBAR.LE gsb0, 0x0 ;  /* 0x00008000000079c5 */ /* 0x000fe40000010000 */
[----:B------:R-:W-:Y:S05]  /*1390*/  @!P1 BRA `(.L_x_18) ;  /* 0x0000000000dc9947 */ /* 0x000fea0003800000 */
[----:B------:R-:W-:Y:S02]  /*13a0*/  UIADD3 UR4, UR39, 0x1, URZ ;  /* 0x0000000127047890 */ /* 0x000fe4000fffe03f */
[----:B------:R-:W-:Y:S02]  /*13b0*/  UMOV UR9, UR39 ;  /* 0x0000002700097c82 */ /* 0x000fe40008000000 */
[----:B------:R-:W-:-:S04]  /*13c0*/  UISETP.NE.AND UP0, UPT, UR4, 0x3, UPT ;  /* 0x000000030400788c */ /* 0x000fc8000bf05270 */
[----:B------:R-:W-:Y:S02]  /*13d0*/  USEL UR5, URZ, 0x1, UP0 ;  /* 0x000000013f057887 */ /* 0x000fe40008000000 */
[----:B------:R-:W-:Y:S02]  /*13e0*/  USEL UR8, UR4, URZ, UP0 ;  /* 0x0000003f04087287 */ /* 0x000fe40008000000 */
[----:B------:R-:W-:-:S06]  /*13f0*/  ULOP3.LUT UR5, UR38, UR5, URZ, 0x3c, !UPT ;  /* 0x0000000526057292 */ /* 0x000fcc000f8e3c3f */
[----:B01----:R-:W-:-:S07]  /*1400*/  IMAD.U32 R5, RZ, RZ, UR5 ;  /* 0x00000005ff057e24 */ /* 0x003fce000f8e00ff */
.L_x_25:
[----:B01----:R-:W-:Y:S05]  /*1410*/  @!P0 BRA `(.L_x_19) ;  /* 0x0000000000048947 */ /* 0x003fea0003800000 */
[----:B------:R-:W-:Y:S01]  /*1420*/  BPT.TRAP 0x1 ;  /* 0x000000040000795c */ /* 0x000fe20000300000 */
.L_x_19:
[----:B------:R-:W0:Y:S01]  /*1430*/  S2UR UR5, SR_CgaCtaId ;  /* 0x00000000000579c3 */ /* 0x000e220000008800 */
[----:B------:R-:W-:Y:S01]  /*1440*/  UMOV UR4, 0x400 ;  /* 0x0000040000047882 */ /* 0x000fe20000000000 */
[----:B------:R-:W-:Y:S01]  /*1450*/  SHF.L.U32 R3, R5, 0x1f, RZ ;  /* 0x0000001f05037819 */ /* 0x000fe200000006ff */
[----:B0-----:R-:W-:-:S04]  /*1460*/  ULEA UR11, UR5, UR4, 0x18 ;  /* 0x00000004050b7291 */ /* 0x001fc8000f8ec03f */
[----:B------:R-:W-:-:S09]  /*1470*/  ULEA UR4, UR8, UR11, 0x3 ;  /* 0x0000000b08047291 */ /* 0x000fd2000f8e183f */
[----:B------:R0:W1:Y:S01]  /*1480*/  SYNCS.PHASECHK.TRANS64.TRYWAIT P1, [UR4], R3 ;  /* 0x00000003ff0075a7 */ /* 0x0000620008020144 */
[----:B------:R-:W-:Y:S05]  /*1490*/  @!P0 BRA `(.L_x_20) ;  /* 0x0000000000048947 */ /* 0x000fea0003800000 */
[----:B------:R-:W-:Y:S01]  /*14a0*/  BPT.TRAP 0x1 ;  /* 0x000000040000795c */ /* 0x000fe20000300000 */
.L_x_20:
[----:B-1----:R-:W-:Y:S05]  /*14b0*/  @P1 BRA `(.L_x_21) ;  /* 0x0000000000081947 */ /* 0x002fea0003800000 */
[----:B------:R-:W1:Y:S02]  /*14c0*/  SYNCS.PHASECHK.TRANS64.TRYWAIT P1, [UR4], R3 ;  /* 0x00000003ff0075a7 */ /* 0x000e640008020144 */
[----:B-1----:R-:W-:Y:S05]  /*14d0*/  @!P1 BRA `(.L_x_22) ;  /* 0x0000009c008c9947 */ /* 0x002fea0003800000 */
.L_x_21:
[----:B------:R-:W-:Y:S01]  /*14e0*/  ULEA UR4, UR8, UR41, 0x9 ;  /* 0x0000002908047291 */ /* 0x000fe2000f8e483f */
[----:B------:R-:W-:Y:S01]  /*14f0*/  WARPGROUP.ARRIVE ;  /* 0x00000000000079c5 */ /* 0x000fe20000000000 */
[----:B------:R-:W-:Y:S01]  /*1500*/  ULEA UR6, UR8, UR10, 0xa ;  /* 0x0000000a08067291 */ /* 0x000fe2000f8e503f */
[----:B------:R-:W-:Y:S01]  /*1510*/  UMOV UR5, 0x80000020 ;  /* 0x8000002000057882 */ /* 0x000fe20000000000 */
[----:B------:R-:W-:-:S07]  /*1520*/  UMOV UR7, 0x80000020 ;  /* 0x8000002000077882 */ /* 0x000fce0000000000 */
[----:B------:R-:W-:Y:S01]  /*1530*/  HGMMA.64x256x16.F32.BF16 R24, gdesc[UR4], R24, gsb0 ;  /* 0x03e00000041879f0 */ /* 0x000fe20008001818 */
        /* <DEDUP_REMOVED lines=10> */
[----:B------:R-:W-:Y:S01]  /*15e0*/  BPT.TRAP 0x1 ;  /* 0x000000040000795c */ /* 0x000fe20000300000 */
.L_x_23:
[----:B------:R-:W-:Y:S01]  /*15f0*/  ULEA UR4, UR9, UR11, 0x3 ;  /* 0x0000000b09047291 */ /* 0x000fe2000f8e183f */
[----:B------:R-:W-:-:S03]  /*1600*/  ISETP.GT.U32.AND P1, PT, R19, 0x1, PT ;  /* 0x000000011300780c */ /* 0x000fc60003f24070 */
[----:B------:R-:W-:-:S04]  /*1610*/  UIADD3 UR4, UR4, 0x18, URZ ;  /* 0x0000001804047890 */ /* 0x000fc8000fffe03f */
[----:B------:R-:W-:-:S09]  /*1620*/  UPRMT UR4, URZ, 0x654, UR4 ;  /* 0x000006543f047896 */ /* 0x000fd20008000004 */
[----:B------:R-:W-:Y:S01]  /*1630*/  SYNCS.ARRIVE.TRANS64.RED.A1T0 RZ, [UR4], RZ ;  /* 0x000000ffffff79a7 */ /* 0x000fe20008100404 */
[----:B------:R-:W-:Y:S05]  /*1640*/  @P1 BRA `(.L_x_24) ;  /* 0x0000000000041947 */ /* 0x000fea0003800000 */
[----:B------:R-:W-:Y:S01]  /*1650*/  BPT.TRAP 0x1 ;  /* 0x000000040000795c */ /* 0x000fe20000300000 */
.L_x_24:
[----:B------:R-:W-:Y:S01]  /*1660*/  UIADD3 UR8, UR8, 0x1, URZ ;  /* 0x0000000108087890 */ /* 0x000fe2000fffe03f */
[C---:B------:R-:W-:Y:S01]  /*1670*/  ISETP.GT.AND P1, PT, R0.reuse, 0x1, PT ;  /* 0x000000010000780c */ /* 0x040fe20003f24270 */
[----:B------:R-:W-:Y:S01]  /*1680*/  UIADD3 UR9, UR9, 0x1, URZ ;  /* 0x0000000109097890 */ /* 0x000fe2000fffe03f */
[----:B------:R-:W-:Y:S01]  /*1690*/  VIADD R0, R0, 0xffffffff ;  /* 0xffffffff00007836 */ /* 0x000fe20000000000 */
[----:B------:R-:W-:Y:S02]  /*16a0*/  UISETP.NE.AND UP0, UPT, UR8, 0x3, UPT ;  /* 0x000000030800788c */ /* 0x000fe4000bf05270 */
[----:B------:R-:W-:Y:S02]  /*16b0*/  UISETP.NE.AND UP1, UPT, UR9, 0x3, UPT ;  /* 0x000000030900788c */ /* 0x000fe4000bf25270 */
[----:B------:R-:W-:Y:S02]  /*16c0*/  USEL UR4, URZ, 0x1, UP0 ;  /* 0x000000013f047887 */ /* 0x000fe40008000000 */
[----:B------:R-:W-:-:S02]  /*16d0*/  USEL UR8, UR8, URZ, UP0 ;  /* 0x0000003f08087287 */ /* 0x000fc40008000000 */
[----:B------:R-:W-:Y:S02]  /*16e0*/  USEL UR9, UR9, URZ, UP1 ;  /* 0x0000003f09097287 */ /* 0x000fe40008800000 */
[----:B------:R-:W-:Y:S01]  /*16f0*/  LOP3.LUT R5, R5, UR4, RZ, 0x3c, !PT ;  /* 0x0000000405057c12 */ /* 0x000fe2000f8e3cff */
[----:B------:R-:W-:Y:S09]  /*1700*/  @P1 BRA `(.L_x_25) ;  /* 0xfffffffc00401947 */ /* 0x000ff2000383ffff */
.L_x_18:
[----:B------:R-:W2:Y:S02]  /*1710*/  LDC R0, c[0x0][0x28c] ;  /* 0x0000a300ff007b82 */ /* 0x000ea40000000800 */
[----:B--2---:R-:W-:-:S13]  /*1720*/  ISETP.GE.AND P1, PT, R0, 0x1, PT ;  /* 0x000000010000780c */ /* 0x004fda0003f26270 */
[----:B------:R-:W-:Y:S05]  /*1730*/  @!P1 BRA `(.L_x_26) ;  /* 0x0000000000489947 */ /* 0x000fea0003800000 */
[----:B------:R-:W-:Y:S05]  /*1740*/  @!P0 BRA `(.L_x_27) ;  /* 0x0000000000048947 */ /* 0x000fea0003800000 */
[----:B------:R-:W-:Y:S01]  /*1750*/  BPT.TRAP 0x1 ;  /* 0x000000040000795c */ /* 0x000fe20000300000 */
.L_x_27:
[----:B------:R-:W2:Y:S01]  /*1760*/  S2UR UR7, SR_CgaCtaId ;  /* 0x00000000000779c3 */ /* 0x000ea20000008800 */
[----:B------:R-:W-:Y:S01]  /*1770*/  UISETP.LT.AND UP0, UPT, UR40, 0x1, UPT ;  /* 0x000000012800788c */ /* 0x000fe2000bf01270 */
[----:B------:R-:W-:-:S03]  /*1780*/  ISETP.GT.U32.AND P0, PT, R19, 0x1, PT ;  /* 0x000000011300780c */ /* 0x000fc60003f04070 */
[----:B------:R-:W-:-:S04]  /*1790*/  USEL UR6, UR40, 0x1, UP0 ;  /* 0x0000000128067887 */ /* 0x000fc80008000000 */
[----:B------:R-:W-:-:S04]  /*17a0*/  UIADD3 UR6, UR39, UR40, -UR6 ;  /* 0x0000002827067290 */ /* 0x000fc8000fffe806 */
[----:B------:R-:W-:-:S04]  /*17b0*/  UIMAD.WIDE.U32 UR4, UR6, -0x55555555, URZ ;  /* 0xaaaaaaab060478a5 */ /* 0x000fc8000f8e003f */
[----:B------:R-:W-:-:S03]  /*17c0*/  USHF.R.U32.HI UR4, URZ, 0x1, UR5 ;  /* 0x000000013f047899 */ /* 0x000fc60008011605 */
[----:B------:R-:W-:Y:S01]  /*17d0*/  UMOV UR5, 0x400 ;  /* 0x0000040000057882 */ /* 0x000fe20000000000 */
[----:B------:R-:W-:Y:S02]  /*17e0*/  UIMAD UR6, UR4, -0x3, UR6 ;  /* 0xfffffffd040678a4 */ /* 0x000fe4000f8e0206 */
[----:B--2---:R-:W-:-:S04]  /*17f0*/  ULEA UR5, UR7, UR5, 0x18 ;  /* 0x0000000507057291 */ /* 0x004fc8000f8ec03f */
[----:B------:R-:W-:-:S04]  /*1800*/  ULEA UR6, UR6, UR5, 0x3 ;  /* 0x0000000506067291 */ /* 0x000fc8000f8e183f */
[----:B------:R-:W-:-:S04]  /*1810*/  UIADD3 UR6, UR6, 0x18, URZ ;  /* 0x0000001806067890 */ /* 0x000fc8000fffe03f */
[----:B------:R-:W-:-:S09]  /*1820*/  UPRMT UR6, URZ, 0x654, UR6 ;  /* 0x000006543f067896 */ /* 0x000fd20008000006 */
[----:B------:R-:W-:Y:S01]  /*1830*/  SYNCS.ARRIVE.TRANS64.RED.A1T0 RZ, [UR6], RZ ;  /* 0x000000ffffff79a7 */ /* 0x000fe20008100406 */
[----:B------:R-:W-:Y:S05]  /*1840*/  @P0 BRA `(.L_x_26) ;  /* 0x0000000000040947 */ /* 0x000fea0003800000 */
[----:B------:R-:W-:Y:S01]  /*1850*/  BPT.TRAP 0x1 ;  /* 0x000000040000795c */ /* 0x000fe20000300000 */
.L_x_26:
[----:B------:R-:W2:Y:S01]  /*1860*/  LDC R7, c[0x0][0x288] ;  /* 0x0000a200ff077b82 */ /* 0x000ea20000000800 */
[----:B01----:R-:W-:Y:S01]  /*1870*/  SHF.R.U32.HI R3, RZ, 0x2, R18 ;  /* 0x00000002ff037819 */ /* 0x003fe20000011612 */
[----:B------:R-:W-:Y:S01]  /*1880*/  UIADD3 UR39, UR40, UR39, URZ ;  /* 0x0000002728277290 */ /* 0x000fe2000fffe03f */
[C---:B------:R-:W-:Y:S01]  /*1890*/  LOP3.LUT R4, R18.reuse, 0x60, RZ, 0xc0, !PT ;  /* 0x0000006012047812 */ /* 0x040fe200078ec0ff */
[----:B------:R-:W-:Y:S01]  /*18a0*/  ULDC UR7, c[0x0][0x284] ;  /* 0x0000a10000077ab9 */ /* 0x000fe20000000800 */
[----:B------:R-:W-:Y:S01]  /*18b0*/  LOP3.LUT R3, R3, 0x7, RZ, 0xc0, !PT ;  /* 0x0000000703037812 */ /* 0x000fe200078ec0ff */
[----:B------:R-:W-:Y:S01]  /*18c0*/  UISETP.GT.U32.AND UP0, UPT, UR39, 0x2, UPT ;  /* 0x000000022700788c */ /* 0x000fe2000bf04070 */
[----:B------:R-:W-:Y:S01]  /*18d0*/  SHF.R.U32.HI R10, RZ, 0x1, R4 ;  /* 0x00000001ff0a7819 */ /* 0x000fe20000011604 */
[----:B------:R-:W-:Y:S01]  /*18e0*/  IMAD.SHL.U32 R4, R18, 0x2, RZ ;  /* 0x0000000212047824 */ /* 0x000fe200078e00ff */
[----:B------:R-:W-:Y:S01]  /*18f0*/  LOP3.LUT R0, R22, 0x1, RZ, 0xc0, !PT ;  /* 0x0000000116007812 */ /* 0x000fe200078ec0ff */
[----:B------:R-:W-:Y:S01]  /*1900*/  UISETP.LT.U32.AND UP0, UPT, UR40, 0x3, UP0 ;  /* 0x000000032800788c */ /* 0x000fe20008701070 */
[----:B------:R-:W-:Y:S01]  /*1910*/  IADD3 R5, RZ, -R10, -R3 ;  /* 0x8000000aff057210 */ /* 0x000fe20007ffe803 */
[----:B------:R-:W-:Y:S01]  /*1920*/  UISETP.GE.U32.AND UP1, UPT, UR40, 0x3, UPT ;  /* 0x000000032800788c */ /* 0x000fe2000bf26070 */
[----:B------:R-:W-:Y:S01]  /*1930*/  LOP3.LUT R9, R4, 0x6, RZ, 0xc0, !PT ;  /* 0x0000000604097812 */ /* 0x000fe200078ec0ff */
[C---:B------:R-:W-:Y:S01]  /*1940*/  IMAD.SHL.U32 R6, R0.reuse, 0x40, RZ ;  /* 0x0000004000067824 */ /* 0x040fe200078e00ff */
[----:B------:R-:W-:Y:S01]  /*1950*/  SHF.R.S32.HI R21, RZ, 0x1f, R23 ;  /* 0x0000001fff157819 */ /* 0x000fe20000011417 */
[----:B------:R-:W-:Y:S01]  /*1960*/  IMAD R11, R0, -0x40, R5 ;  /* 0xffffffc0000b7824 */ /* 0x000fe200078e0205 */
[----:B------:R-:W-:Y:S01]  /*1970*/  LOP3.LUT R0, R18, 0x3, RZ, 0xc0, !PT ;  /* 0x0000000312007812 */ /* 0x000fe200078ec0ff */
[----:B------:R-:W-:Y:S01]  /*1980*/  ULDC.64 UR8, c[0x0][0x5d0] ;  /* 0x0001740000087ab9 */ /* 0x000fe20000000a00 */
[----:B------:R-:W-:Y:S01]  /*1990*/  PRMT R8, R9, 0x6540, R152 ;  /* 0x0000654009087816 */ /* 0x000fe20000000098 */
[----:B------:R-:W-:Y:S01]  /*19a0*/  IMAD.SHL.U32 R152, R152, 0x100, RZ ;  /* 0x0000010098987824 */ /* 0x000fe200078e00ff */
[----:B------:R-:W-:Y:S01]  /*19b0*/  UIMAD.WIDE.U32 UR4, UR39, -0x55555555, URZ ;  /* 0xaaaaaaab270478a5 */ /* 0x000fe2000f8e003f */
[----:B------:R-:W-:Y:S01]  /*19c0*/  IMAD R4, R21, UR8, RZ ;  /* 0x0000000815047c24 */ /* 0x000fe2000f8e02ff */
[----:B------:R-:W-:Y:S01]  /*19d0*/  USEL UR6, URZ, 0x1, !UP0 ;  /* 0x000000013f067887 */ /* 0x000fe2000c000000 */
[----:B--2---:R-:W-:Y:S01]  /*19e0*/  IMAD R13, R0, -0x2, R7 ;  /* 0xfffffffe000d7824 */ /* 0x004fe200078e0207 */
[----:B------:R-:W-:Y:S01]  /*19f0*/  ISETP.GE.AND P0, PT, R152, R7, PT ;  /* 0x000000079800720c */ /* 0x000fe20003f06270 */
[C---:B------:R-:W-:Y:S01]  /*1a00*/  IMAD.SHL.U32 R0, R153.reuse, 0x80, RZ ;  /* 0x0000008099007824 */ /* 0x040fe200078e00ff */
[----:B------:R-:W-:Y:S01]  /*1a10*/  SHF.R.S32.HI R9, RZ, 0x1f, R8 ;  /* 0x0000001fff097819 */ /* 0x000fe20000011408 */
[----:B------:R-:W-:Y:S01]  /*1a20*/  USHF.R.U32.HI UR4, URZ, 0x1, UR5 ;  /* 0x000000013f047899 */ /* 0x000fe20008011605 */
[----:B------:R-:W-:Y:S01]  /*1a30*/  LOP3.LUT R3, R6, 0x40, R3, 0xe2, !PT ;  /* 0x0000004006037812 */ /* 0x000fe200078ee203 */
[----:B------:R-:W-:Y:S01]  /*1a40*/  ULOP3.LUT UR38, UR38, UR6, URZ, 0x3c, !UPT ;  /* 0x0000000626267292 */ /* 0x000fe2000f8e3c3f */
[C---:B------:R-:W-:Y:S01]  /*1a50*/  ISETP.GE.OR P0, PT, R0.reuse, UR7, P0 ;  /* 0x0000000700007c0c */ /* 0x040fe20008706670 */
[----:B------:R-:W-:Y:S01]  /*1a60*/  IMAD.WIDE R6, R153, 0x80, RZ ;  /* 0x0000008099067825 */ /* 0x000fe200078e02ff */
[----:B------:R-:W-:Y:S01]  /*1a70*/  UIMAD UR39, UR4, -0x3, UR39 ;  /* 0xfffffffd042778a4 */ /* 0x000fe2000f8e0227 */
[----:B------:R-:W-:Y:S01]  /*1a80*/  IADD3 R0, -R0, UR7, R11 ;  /* 0x0000000700007c10 */ /* 0x000fe2000fffe10b */
[----:B------:R-:W-:Y:S01]  /*1a90*/  @UP1 ULOP3.LUT UR38, UR38, 0x1, UR4, 0x78, !UPT ;  /* 0x0000000126261892 */ /* 0x000fe2000f8e7804 */
[C---:B------:R-:W-:Y:S01]  /*1aa0*/  IMAD R15, R23.reuse, UR9, R4 ;  /* 0x00000009170f7c24 */ /* 0x040fe2000f8e0204 */
[----:B------:R-:W-:Y:S01]  /*1ab0*/  LOP3.LUT R167, R6, R3, R10, 0xfe, !PT ;  /* 0x0000000306a77212 */ /* 0x000fe200078efe0a */
[----:B------:R-:W-:-:S04]  /*1ac0*/  IMAD.WIDE.U32 R4, R23, UR8, R8 ;  /* 0x0000000817047c25 */ /* 0x000fc8000f8e0008 */
[----:B------:R-:W-:Y:S02]  /*1ad0*/  IMAD.IADD R5, R5, 0x1, R15 ;  /* 0x0000000105057824 */ /* 0x000fe400078e020f */
[----:B------:R-:W-:Y:S02]  /*1ae0*/  IMAD.IADD R3, R13, 0x1, -R152 ;  /* 0x000000010d037824 */ /* 0x000fe400078e0a98 */
[----:B------:R-:W-:Y:S01]  /*1af0*/  IMAD.MOV.U32 R153, RZ, RZ, -0x1 ;  /* 0xffffffffff997424 */ /* 0x000fe200078e00ff */
[----:B------:R-:W-:Y:S06]  /*1b00*/  @P0 BRA `(.L_x_28) ;  /* 0x0000007800dc0947 */ /* 0x000fec0003800000 */
[----:B------:R-:W0:Y:S01]  /*1b10*/  LDC.64 R10, c[0x0][0x5c8] ;  /* 0x00017200ff0a7b82 */ /* 0x000e220000000a00 */
[----:B-----5:R-:W-:Y:S01]  /*1b20*/  FSETP.NEU.AND P0, PT, R155, RZ, PT ;  /* 0x000000ff9b00720b */ /* 0x020fe20003f0d000 */
[----:B------:R-:W-:Y:S01]  /*1b30*/  BSSY B0, `(.L_x_28) ;  /* 0x00007b4000007945 */ /* 0x000fe20003800000 */
[----:B------:R-:W-:-:S04]  /*1b40*/  ISETP.GT.AND P2, PT, R3, RZ, PT ;  /* 0x000000ff0300720c */ /* 0x000fc80003f44270 */
[----:B------:R-:W-:Y:S01]  /*1b50*/  ISETP.GT.AND P1, PT, R0, RZ, P2 ;  /* 0x000000ff0000720c */ /* 0x000fe20001724270 */
[-C--:B0-----:R-:W-:Y:S02]  /*1b60*/  IMAD R12, R7, R10.reuse, RZ ;  /* 0x0000000a070c7224 */ /* 0x081fe400078e02ff */
[----:B------:R-:W-:-:S04]  /*1b70*/  IMAD.WIDE.U32 R160, R167, R10, R4 ;  /* 0x0000000aa7a07225 */ /* 0x000fc800078e0004 */
[----:B------:R-:W-:-:S04]  /*1b80*/  IMAD R5, R167, R11, R12 ;  /* 0x0000000ba7057224 */ /* 0x000fc800078e020c */
[----:B------:R-:W-:Y:S01]  /*1b90*/  IMAD.IADD R169, R161, 0x1, R5 ;  /* 0x00000001a1a97824 */ /* 0x000fe200078e0205 */
[----:B------:R-:W-:Y:S06]  /*1ba0*/  @!P0 BRA `(.L_x_29) ;  /* 0x0000005400988947 */ /* 0x000fec0003800000 */
[----:B------:R-:W0:Y:S01]  /*1bb0*/  LDC.64 R14, c[0x0][0x5b8] ;  /* 0x00016e00ff0e7b82 */ /* 0x000e220000000a00 */
[----:B------:R-:W-:-:S07]  /*1bc0*/  ULDC.64 UR4, c[0x0][0x5c0] ;  /* 0x0001700000047ab9 */ /* 0x000fce0000000a00 */
[----:B------:R-:W1:Y:S08]  /*1bd0*/  LDC.64 R164, c[0x0][0x5b0] ;  /* 0x00016c00ffa47b82 */ /* 0x000e700000000a00 */
[----:B------:R-:W2:Y:S01]  /*1be0*/  LDC.64 R12, c[0x0][0x5a8] ;  /* 0x00016a00ff0c7b82 */ /* 0x000ea20000000a00 */
[-C--:B0-----:R-:W-:Y:S02]  /*1bf0*/  IMAD R4, R21, R14.reuse, RZ ;  /* 0x0000000e15047224 */ /* 0x081fe400078e02ff */
[----:B------:R-:W-:-:S04]  /*1c00*/  IMAD.WIDE.U32 R162, R23, R14, R8 ;  /* 0x0000000e17a27225 */ /* 0x000fc800078e0008 */
[----:B------:R-:W-:Y:S02]  /*1c10*/  IMAD R159, R23, R15, R4 ;  /* 0x0000000f179f7224 */ /* 0x000fe400078e0204 */
[-C--:B-1----:R-:W-:Y:S02]  /*1c20*/  IMAD R6, R7, R164.reuse, RZ ;  /* 0x000000a407067224 */ /* 0x082fe400078e02ff */
[----:B------:R-:W-:Y:S02]  /*1c30*/  IMAD.IADD R21, R163, 0x1, R159 ;  /* 0x00000001a3157824 */ /* 0x000fe400078e029f */
[----:B------:R-:W-:Y:S02]  /*1c40*/  IMAD.MOV.U32 R20, RZ, RZ, R162 ;  /* 0x000000ffff147224 */ /* 0x000fe400078e00a2 */
[C---:B------:R-:W-:Y:S02]  /*1c50*/  IMAD R161, R167.reuse, R165, R6 ;  /* 0x000000a5a7a17224 */ /* 0x040fe400078e0206 */
[----:B------:R-:W-:-:S04]  /*1c60*/  IMAD.WIDE.U32 R4, R167, R164, R20 ;  /* 0x000000a4a7047225 */ /* 0x000fc800078e0014 */
[----:B------:R-:W-:Y:S01]  /*1c70*/  IMAD.IADD R5, R5, 0x1, R161 ;  /* 0x0000000105057824 */ /* 0x000fe200078e02a1 */
[----:B--2---:R-:W-:-:S04]  /*1c80*/  LEA R6, P0, R4, R12, 0x1 ;  /* 0x0000000c04067211 */ /* 0x004fc800078008ff */
[----:B------:R-:W-:-:S05]  /*1c90*/  LEA.HI.X R7, R4, R13, R5, 0x1, P0 ;  /* 0x0000000d04077211 */ /* 0x000fca00000f0c05 */
[----:B------:R0:W2:Y:S01]  /*1ca0*/  @P1 LDG.E.LTC128B.U16 R15, desc[UR36][R6.64] ;  /* 0x00000024060f1981 */ /* 0x0000a2000c1e1520 */
[----:B------:R-:W-:Y:S01]  /*1cb0*/  IMAD.WIDE.U32 R156, R167, R164, R8 ;  /* 0x000000a4a79c7225 */ /* 0x000fe200078e0008 */
[----:B------:R-:W-:Y:S03]  /*1cc0*/  BSSY B1, `(.L_x_30) ;  /* 0x0000013000017945 */ /* 0x000fe60003800000 */
[----:B------:R-:W-:Y:S02]  /*1cd0*/  IMAD.IADD R157, R161, 0x1, R157 ;  /* 0x00000001a19d7824 */ /* 0x000fe400078e029d */
[----:B------:R-:W-:-:S04]  /*1ce0*/  IMAD.WIDE.U32 R156, R23, R14, R156 ;  /* 0x0000000e179c7225 */ /* 0x000fc800078e009c */
[----:B0-----:R-:W-:Y:S01]  /*1cf0*/  IMAD.IADD R7, R159, 0x1, R157 ;  /* 0x000000019f077824 */ /* 0x001fe200078e029d */
[----:B------:R-:W-:Y:S02]  /*1d00*/  LEA R6, P4, R156, R12, 0x1 ;  /* 0x0000000c9c067211 */ /* 0x000fe400078808ff */
[----:B------:R-:W-:Y:S02]  /*1d10*/  SHF.L.U64.HI R157, R164, 0x3, R165 ;  /* 0x00000003a49d7819 */ /* 0x000fe400000102a5 */
[----:B------:R-:W-:Y:S01]  /*1d20*/  LEA.HI.X R7, R156, R13, R7, 0x1, P4 ;  /* 0x0000000d9c077211 */ /* 0x000fe200020f0c07 */
[----:B------:R-:W-:Y:S02]  /*1d30*/  IMAD.SHL.U32 R156, R164, 0x8, RZ ;  /* 0x00000008a49c7824 */ /* 0x000fe400078e00ff */
[----:B--2---:R-:W-:-:S04]  /*1d40*/  IMAD.U32 R4, R15, 0x10000, RZ ;  /* 0x000100000f047824 */ /* 0x004fc800078e00ff */
[----:B------:R-:W-:Y:S01]  /*1d50*/  FMUL R5, R4, R155 ;  /* 0x0000009b04057220 */ /* 0x000fe20000400000 */
[----:B------:R-:W-:-:S03]  /*1d60*/  LEA R4, P0, R160, UR4, 0x1 ;  /* 0x00000004a0047c11 */ /* 0x000fc6000f8008ff */
[----:B------:R-:W-:Y:S01]  /*1d70*/  FFMA R24, R24, R154, R5 ;  /* 0x0000009a18187223 */ /* 0x000fe20000000005 */
[----:B------:R-:W-:Y:S02]  /*1d80*/  LEA.HI.X R5, R160, UR5, R169, 0x1, P0 ;  /* 0x00000005a0057c11 */ /* 0x000fe400080f0ca9 */
[----:B------:R-:W-:Y:S02]  /*1d90*/  ISETP.GT.AND P0, PT, R3, 0x1, PT ;  /* 0x000000010300780c */ /* 0x000fe40003f04270 */
[----:B------:R-:W-:Y:S02]  /*1da0*/  F2FP.BF16.F32.PACK_AB R24, RZ, R24 ;  /* 0x00000018ff18723e */ /* 0x000fe400000010ff */
[----:B------:R-:W-:-:S03]  /*1db0*/  ISETP.GT.AND P3, PT, R0, RZ, P0 ;  /* 0x000000ff0000720c */ /* 0x000fc60000764270 */
[----:B------:R0:W-:Y:S10]  /*1dc0*/  @P1 STG.E.U16 desc[UR36][R4.64], R24 ;  /* 0x0000001804001986 */ /* 0x0001f4000c101524 */
[----:B------:R-:W-:Y:S05]  /*1dd0*/  @!P3 BRA `(.L_x_31) ;  /* 0x000000000004b947 */ /* 0x000fea0003800000 */
[----:B------:R1:W5:Y:S02]  /*1de0*/  LDG.E.LTC128B.U16 R15, desc[UR36][R6.64+0x2] ;  /* 0x00000224060f7981 */ /* 0x000364000c1e1520 */
.L_x_31:
[----:B------:R-:W-:Y:S05]  /*1df0*/  BSYNC B1 ;  /* 0x0000000000017941 */ /* 0x000fea0003800000 */
.L_x_30:
[----:B-----5:R-:W-:Y:S01]  /*1e00*/  IMAD.U32 R20, R15, 0x10000, RZ ;  /* 0x000100000f147824 */ /* 0x020fe200078e00ff */
[----:B------:R-:W-:Y:S01]  /*1e10*/  ISETP.GT.AND P2, PT, R0, 0x8, P2 ;  /* 0x000000080000780c */ /* 0x000fe20001744270 */
[----:B------:R-:W-:Y:S01]  /*1e20*/  IMAD.WIDE.U32 R156, R167, R164, R156 ;  /* 0x000000a4a79c7225 */ /* 0x000fe200078e009c */
[----:B------:R-:W-:-:S03]  /*1e30*/  PRMT R152, R15, 0x7610, R152 ;  /* 0x000076100f987816 */ /* 0x000fc60000000098 */
[----:B------:R-:W-:Y:S01]  /*1e40*/  FMUL R20, R20, R155 ;  /* 0x0000009b14147220 */ /* 0x000fe20000400000 */
[----:B------:R-:W-:Y:S01]  /*1e50*/  IMAD.IADD R161, R161, 0x1, R157 ;  /* 0x00000001a1a17824 */ /* 0x000fe200078e029d */
[----:B------:R-:W-:Y:S02]  /*1e60*/  IADD3 R162, P1, R162, R156, RZ ;  /* 0x0000009ca2a27210 */ /* 0x000fe40007f3e0ff */
[----:B------:R-:W-:-:S03]  /*1e70*/  FFMA R25, R25, R154, R20 ;  /* 0x0000009a19197223 */ /* 0x000fc60000000014 */
[----:B------:R-:W-:Y:S02]  /*1e80*/  IMAD.X R21, R161, 0x1, R21, P1 ;  /* 0x00000001a1157824 */ /* 0x000fe400008e0615 */
[----:B------:R-:W-:Y:S02]  /*1e90*/  F2FP.BF16.F32.PACK_AB R25, RZ, R25 ;  /* 0x00000019ff19723e */ /* 0x000fe400000010ff */
[C---:B------:R-:W-:Y:S02]  /*1ea0*/  LEA R20, P1, R162.reuse, R12, 0x1 ;  /* 0x0000000ca2147211 */ /* 0x040fe400078208ff */
[----:B------:R-:W-:Y:S02]  /*1eb0*/  PRMT R157, R25, 0x7610, R157 ;  /* 0x00007610199d7816 */ /* 0x000fe4000000009d */
[----:B------:R-:W-:-:S03]  /*1ec0*/  LEA.HI.X R21, R162, R13, R21, 0x1, P1 ;  /* 0x0000000da2157211 */ /* 0x000fc600008f0c15 */
[----:B------:R2:W-:Y:S04]  /*1ed0*/  @P3 STG.E.U16 desc[UR36][R4.64+0x2], R157 ;  /* 0x0000029d04003986 */ /* 0x0005e8000c101524 */
[----:B------:R-:W0:Y:S01]  /*1ee0*/  @P2 LDG.E.LTC128B.U16 R152, desc[UR36][R20.64] ;  /* 0x0000002414982981 */ /* 0x000e22000c1e1520 */
[----:B------:R-:W-:Y:S01]  /*1ef0*/  IADD3 R8, P1, R8, R156, RZ ;  /* 0x0000009c08087210 */ /* 0x000fe20007f3e0ff */
[----:B------:R-:W-:Y:S01]  /*1f00*/  BSSY B1, `(.L_x_32) ;  /* 0x0000011000017945 */ /* 0x000fe20003800000 */
[----:B------:R-:W-:Y:S02]  /*1f10*/  SHF.L.U64.HI R11, R10, 0x4, R11 ;  /* 0x000000040a0b7819 */ /* 0x000fe4000001020b */
[----:B------:R-:W-:Y:S01]  /*1f20*/  ISETP.GT.AND P0, PT, R0, 0x8, P0 ;  /* 0x000000080000780c */ /* 0x000fe20000704270 */
[----:B------:R-:W-:Y:S01]  /*1f30*/  IMAD.X R9, R9, 0x1, R161, P1 ;  /* 0x0000000109097824 */ /* 0x000fe200008e06a1 */
[----:B------:R-:W-:Y:S01]  /*1f40*/  LEA R10, P1, R10, R4, 0x4 ;  /* 0x000000040a0a7211 */ /* 0x000fe200078220ff */
[----:B------:R-:W-:-:S04]  /*1f50*/  IMAD.WIDE.U32 R14, R23, R14, R8 ;  /* 0x0000000e170e7225 */ /* 0x000fc800078e0008 */
[----:B------:R-:W-:Y:S01]  /*1f60*/  IMAD.X R11, R11, 0x1, R5, P1 ;  /* 0x000000010b0b7824 */ /* 0x000fe200008e0605 */
[----:B------:R-:W-:Y:S01]  /*1f70*/  LEA R8, P3, R14, R12, 0x1 ;  /* 0x0000000c0e087211 */ /* 0x000fe200078608ff */
[----:B------:R-:W-:-:S05]  /*1f80*/  IMAD.IADD R9, R159, 0x1, R15 ;  /* 0x000000019f097824 */ /* 0x000fca00078e020f */
[----:B------:R-:W-:Y:S01]  /*1f90*/  LEA.HI.X R9, R14, R13, R9, 0x1, P3 ;  /* 0x0000000d0e097211 */ /* 0x000fe200018f0c09 */
[----:B0-----:R-:W-:-:S04]  /*1fa0*/  IMAD.U32 R24, R152, 0x10000, RZ ;  /* 0x0001000098187824 */ /* 0x001fc800078e00ff */
[----:B------:R-:W-:-:S04]  /*1fb0*/  FMUL R25, R24, R155 ;  /* 0x0000009b18197220 */ /* 0x000fc80000400000 */
[----:B------:R-:W-:-:S05]  /*1fc0*/  FFMA R25, R26, R154, R25 ;  /* 0x0000009a1a197223 */ /* 0x000fca0000000019 */
[----:B------:R-:W-:-:S05]  /*1fd0*/  F2FP.BF16.F32.PACK_AB R25, RZ, R25 ;  /* 0x00000019ff19723e */ /* 0x000fca00000010ff */
[----:B------:R2:W-:Y:S01]  /*1fe0*/  @P2 STG.E.U16 desc[UR36][R10.64], R25 ;  /* 0x000000190a002986 */ /* 0x0005e2000c101524 */
[----:B------:R-:W-:Y:S05]  /*1ff0*/  @!P0 BRA `(.L_x_33) ;  /* 0x0000000000048947 */ /* 0x000fea0003800000 */
[----:B------:R0:W5:Y:S02]  /*2000*/  LDG.E.LTC128B.U16 R152, desc[UR36][R8.64+0x2] ;  /* 0x0000022408987981 */ /* 0x000164000c1e1520 */
.L_x_33:
[----:B------:R-:W-:Y:S05]  /*2010*/  BSYNC B1 ;  /* 0x0000000000017941 */ /* 0x000fea0003800000 */
.L_x_32:
[----:B-----5:R-:W-:Y:S01]  /*2020*/  IMAD.U32 R12, R152, 0x10000, RZ ;  /* 0x00010000980c7824 */ /* 0x020fe200078e00ff */
[----:B------:R-:W-:Y:S01]  /*2030*/  ISETP.GT.AND P1, PT, R3, 0x8, PT ;  /* 0x000000080300780c */ /* 0x000fe20003f24270 */
[----:B------:R-:W-:Y:S02]  /*2040*/  BSSY B1, `(.L_x_34) ;  /* 0x0000008000017945 */ /* 0x000fe40003800000 */
[----:B------:R-:W-:Y:S01]  /*2050*/  FMUL R12, R12, R155 ;  /* 0x0000009b0c0c7220 */ /* 0x000fe20000400000 */
[----:B------:R-:W-:-:S03]  /*2060*/  ISETP.GT.AND P2, PT, R0, RZ, P1 ;  /* 0x000000ff0000720c */ /* 0x000fc60000f44270 */
[----:B------:R-:W-:-:S05]  /*2070*/  FFMA R12, R27, R154, R12 ;  /* 0x0000009a1b0c7223 */ /* 0x000fca000000000c */
[----:B------:R-:W-:-:S05]  /*2080*/  F2FP.BF16.F32.PACK_AB R12, RZ, R12 ;  /* 0x0000000cff0c723e */ /* 0x000fca00000010ff */
[----:B------:R3:W-:Y:S01]  /*2090*/  @P0 STG.E.U16 desc[UR36][R10.64+0x2], R12 ;  /* 0x0000020c0a000986 */ /* 0x0007e2000c101524 */
[----:B------:R-:W-:Y:S05]  /*20a0*/  @!P2 BRA `(.L_x_35) ;  /* 0x000000000004a947 */ /* 0x000fea0003800000 */
[----:B------:R4:W5:Y:S02]  /*20b0*/  LDG.E.LTC128B.U16 R152, desc[UR36][R6.64+0x10] ;  /* 0x0000102406987981 */ /* 0x000964000c1e1520 */
.L_x_35:
[----:B------:R-:W-:Y:S05]  /*20c0*/  BSYNC B1 ;  /* 0x0000000000017941 */ /* 0x000fea0003800000 */
.L_x_34:
[----:B---3-5:R-:W-:Y:S01]  /*20d0*/  IMAD.U32 R12, R152, 0x10000, RZ ;  /* 0x00010000980c7824 */ /* 0x028fe200078e00ff */
        /* <DEDUP_REMOVED lines=9> */
.L_x_37:
[----:B------:R-:W-:Y:S05]  /*2170*/  BSYNC B1 ;  /* 0x0000000000017941 */ /* 0x000fea0003800000 */
.L_x_36:
[----:B-----5:R-:W-:Y:S01]  /*2180*/  IMAD.U32 R12, R152, 0x10000, RZ ;  /* 0x00010000980c7824 */ /* 0x020fe200078e00ff */
[----:B------:R-:W-:Y:S01]  /*2190*/  ISETP.GT.AND P1, PT, R0, 0x8, P1 ;  /* 0x000000080000780c */ /* 0x000fe20000f24270 */
[----:B------:R-:W-:Y:S02]  /*21a0*/  BSSY B1, `(.L_x_38) ;  /* 0x0000007000017945 */ /* 0x000fe40003800000 */
[----:B------:R-:W-:-:S04]  /*21b0*/  FMUL R12, R12, R155 ;  /* 0x0000009b0c0c7220 */ /* 0x000fc80000400000 */
[----:B------:R-:W-:-:S05]  /*21c0*/  FFMA R12, R29, R154, R12 ;  /* 0x0000009a1d0c7223 */ /* 0x000fca000000000c */
[----:B------:R-:W-:-:S05]  /*21d0*/  F2FP.BF16.F32.PACK_AB R12, RZ, R12 ;  /* 0x0000000cff0c723e */ /* 0x000fca00000010ff */
[----:B------:R0:W-:Y:S01]  /*21e0*/  @P3 STG.E.U16 desc[UR36][R4.64+0x12], R12 ;  /* 0x0000120c04003986 */ /* 0x0001e2000c101524 */
[----:B------:R-:W-:Y:S05]  /*21f0*/  @!P1 BRA `(.L_x_39) ;  /* 0x0000000000049947 */ /* 0x000fea0003800000 */
[----:B------:R0:W5:Y:S02]  /*2200*/  LDG.E.LTC128B.U16 R152, desc[UR36][R8.64+0x10] ;  /* 0x0000102408987981 */ /* 0x000164000c1e1520 */
.L_x_39:
[----:B------:R-:W-:Y:S05]  /*2210*/  BSYNC B1 ;  /* 0x0000000000017941 */ /* 0x000fea0003800000 */
.L_x_38:
[----:B0----5:R-:W-:Y:S01]  /*2220*/  IMAD.U32 R12, R152, 0x10000, RZ ;  /* 0x00010000980c7824 */ /* 0x021fe200078e00ff */
[----:B------:R-:W-:Y:S01]  /*2230*/  ISETP.GT.AND P0, PT, R0, 0x8, P0 ;  /* 0x000000080000780c */ /* 0x000fe20000704270 */
[----:B------:R-:W-:Y:S02]  /*2240*/  BSSY B1, `(.L_x_40) ;  /* 0x0000007000017945 */ /* 0x000fe40003800000 */
[----:B---3--:R-:W-:-:S04]  /*2250*/  FMUL R13, R12, R155 ;  /* 0x0000009b0c0d7220 */ /* 0x008fc80000400000 */
[----:B------:R-:W-:-:S05]  /*2260*/  FFMA R13, R30, R154, R13 ;  /* 0x0000009a1e0d7223 */ /* 0x000fca000000000d */
[----:B------:R-:W-:-:S05]  /*2270*/  F2FP.BF16.F32.PACK_AB R13, RZ, R13 ;  /* 0x0000000dff0d723e */ /* 0x000fca00000010ff */
[----:B------:R0:W-:Y:S01]  /*2280*/  @P1 STG.E.U16 desc[UR36][R10.64+0x10], R13 ;  /* 0x0000100d0a001986 */ /* 0x0001e2000c101524 */
[----:B------:R-:W-:Y:S05]  /*2290*/  @!P0 BRA `(.L_x_41) ;  /* 0x0000000000048947 */ /* 0x000fea0003800000 */
[----:B------:R3:W5:Y:S02]  /*22a0*/  LDG.E.LTC128B.U16 R152, desc[UR36][R8.64+0x12] ;  /* 0x0000122408987981 */ /* 0x000764000c1e1520 */
.L_x_41:
[----:B------:R-:W-:Y:S05]  /*22b0*/  BSYNC B1 ;  /* 0x0000000000017941 */ /* 0x000fea0003800000 */
.L_x_40:
        /* <DEDUP_REMOVED lines=10> */
.L_x_43:
[----:B------:R-:W-:Y:S05]  /*2360*/  BSYNC B1 ;  /* 0x0000000000017941 */ /* 0x000fea0003800000 */
.L_x_42:
[----:B0----5:R-:W-:Y:S01]  /*2370*/  IMAD.U32 R12, R152, 0x10000, RZ ;  /* 0x00010000980c7824 */ /* 0x021fe200078e00ff */
        /* <DEDUP_REMOVED lines=9> */
.L_x_45:
[----:B------:R-:W-:Y:S05]  /*2410*/  BSYNC B1 ;  /* 0x0000000000017941 */ /* 0x000fea0003800000 */
.L_x_44:
        /* <DEDUP_REMOVED lines=9> */
.L_x_47:
[----:B------:R-:W-:Y:S05]  /*24b0*/  BSYNC B1 ;  /* 0x0000000000017941 */ /* 0x000fea0003800000 */
.L_x_46:
[----:B0----5:R-:W-:Y:S01]  /*24c0*/  IMAD.U32 R12, R152, 0x10000, RZ ;  /* 0x00010000980c7824 */ /* 0x021fe200078e00ff */
        /* <DEDUP_REMOVED lines=8> */
.L_x_49:
[----:B------:R-:W-:Y:S05]  /*2550*/  BSYNC B1 ;  /* 0x0000000000017941 */ /* 0x000fea0003800000 */
.L_x_48:
        /* <DEDUP_REMOVED lines=10> */
.L_x_51:
[----:B------:R-:W-:Y:S05]  /*2600*/  BSYNC B1 ;  /* 0x0000000000017941 */ /* 0x000fea0003800000 */
.L_x_50:
        /* <DEDUP_REMOVED lines=10> */
.L_x_53:
[----:B------:R-:W-:Y:S05]  /*26b0*/  BSYNC B1 ;  /* 0x0000000000017941 */ /* 0x000fea0003800000 */
.L_x_52:
        /* <DEDUP_REMOVED lines=9> */
.L_x_55:
[----:B------:R-:W-:Y:S05]  /*2750*/  BSYNC B1 ;  /* 0x0000000000017941 */ /* 0x000fea0003800000 */
.L_x_54:
        /* <DEDUP_REMOVED lines=9> */
.L_x_57:
[----:B------:R-:W-:Y:S05]  /*27f0*/  BSYNC B1 ;  /* 0x0000000000017941 */ /* 0x000fea0003800000 */
.L_x_56:
        /* <DEDUP_REMOVED lines=10> */
.L_x_59:
[----:B------:R-:W-:Y:S05]  /*28a0*/  BSYNC B1 ;  /* 0x0000000000017941 */ /* 0x000fea0003800000 */
.L_x_58:
        /* <DEDUP_REMOVED lines=10> */
.L_x_61:
[----:B------:R-:W-:Y:S05]  /*2950*/  BSYNC B1 ;  /* 0x0000000000017941 */ /* 0x000fea0003800000 */
.L_x_60:
        /* <DEDUP_REMOVED lines=9> */
.L_x_63:
[----:B------:R-:W-:Y:S05]  /*29f0*/  BSYNC B1 ;  /* 0x0000000000017941 */ /* 0x000fea0003800000 */
.L_x_62:
        /* <DEDUP_REMOVED lines=9> */
.L_x_65:
[----:B------:R-:W-:Y:S05]  /*2a90*/  BSYNC B1 ;  /* 0x0000000000017941 */ /* 0x000fea0003800000 */
.L_x_64:
        /* <DEDUP_REMOVED lines=10> */
.L_x_67:
[----:B------:R-:W-:Y:S05]  /*2b40*/  BSYNC B1 ;  /* 0x0000000000017941 */ /* 0x000fea0003800000 */
.L_x_66:
        /* <DEDUP_REMOVED lines=10> */
.L_x_69:
[----:B------:R-:W-:Y:S05]  /*2bf0*/  BSYNC B1 ;  /* 0x0000000000017941 */ /* 0x000fea0003800000 */
.L_x_68:
        /* <DEDUP_REMOVED lines=9> */
.L_x_71:
[----:B------:R-:W-:Y:S05]  /*2c90*/  BSYNC B1 ;  /* 0x0000000000017941 */ /* 0x000fea0003800000 */
.L_x_70:
        /* <DEDUP_REMOVED lines=9> */
.L_x_73:
[----:B------:R-:W-:Y:S05]  /*2d30*/  BSYNC B1 ;  /* 0x0000000000017941 */ /* 0x000fea0003800000 */
.L_x_72:
        /* <DEDUP_REMOVED lines=10> */
.L_x_75:
[----:B------:R-:W-:Y:S05]  /*2de0*/  BSYNC B1 ;  /* 0x0000000000017941 */ /* 0x000fea0003800000 */
.L_x_74:
        /* <DEDUP_REMOVED lines=10> */
.L_x_77:
[----:B------:R-:W-:Y:S05]  /*2e90*/  BSYNC B1 ;  /* 0x0000000000017941 */ /* 0x000fea0003800000 */
.L_x_76:
        /* <DEDUP_REMOVED lines=9> */
.L_x_79:
[----:B------:R-:W-:Y:S05]  /*2f30*/  BSYNC B1 ;  /* 0x0000000000017941 */ /* 0x000fea0003800000 */
.L_x_78:
        /* <DEDUP_REMOVED lines=9> */
.L_x_81:
[----:B------:R-:W-:Y:S05]  /*2fd0*/  BSYNC B1 ;  /* 0x0000000000017941 */ /* 0x000fea0003800000 */
.L_x_80:
        /* <DEDUP_REMOVED lines=10> */
.L_x_83:
[----:B------:R-:W-:Y:S05]  /*3080*/  BSYNC B1 ;  /* 0x0000000000017941 */ /* 0x000fea0003800000 */
.L_x_82:
        /* <DEDUP_REMOVED lines=10> */
.L_x_85:
[----:B------:R-:W-:Y:S05]  /*3130*/  BSYNC B1 ;  /* 0x0000000000017941 */ /* 0x000fea0003800000 */
.L_x_84:
        /* <DEDUP_REMOVED lines=9> */
.L_x_87:
[----:B------:R-:W-:Y:S05]  /*31d0*/  BSYNC B1 ;  /* 0x0000000000017941 */ /* 0x000fea0003800000 */
.L_x_86:
        /* <DEDUP_REMOVED lines=9> */
.L_x_89:
[----:B------:R-:W-:Y:S05]  /*3270*/  BSYNC B1 ;  /* 0x0000000000017941 */ /* 0x000fea0003800000 */
.L_x_88:
        /* <DEDUP_REMOVED lines=10> */
.L_x_91:
[----:B------:R-:W-:Y:S05]  /*3320*/  BSYNC B1 ;  /* 0x0000000000017941 */ /* 0x000fea0003800000 */
.L_x_90:
        /* <DEDUP_REMOVED lines=10> */
.L_x_93:
[----:B------:R-:W-:Y:S05]  /*33d0*/  BSYNC B1 ;  /* 0x0000000000017941 */ /* 0x000fea0003800000 */
.L_x_92:
        /* <DEDUP_REMOVED lines=9> */
.L_x_95:
[----:B------:R-:W-:Y:S05]  /*3470*/  BSYNC B1 ;  /* 0x0000000000017941 */ /* 0x000fea0003800000 */
.L_x_94:
        /* <DEDUP_REMOVED lines=9> */
.L_x_97:
[----:B------:R-:W-:Y:S05]  /*3510*/  BSYNC B1 ;  /* 0x0000000000017941 */ /* 0x000fea0003800000 */
.L_x_96:
        /* <DEDUP_REMOVED lines=10> */
.L_x_99:
[----:B------:R-:W-:Y:S05]  /*35c0*/  BSYNC B1 ;  /* 0x0000000000017941 */ /* 0x000fea0003800000 */
.L_x_98:
        /* <DEDUP_REMOVED lines=10> */
.L_x_101:
[----:B------:R-:W-:Y:S05]  /*3670*/  BSYNC B1 ;  /* 0x0000000000017941 */ /* 0x000fea0003800000 */
.L_x_100:
        /* <DEDUP_REMOVED lines=9> */
.L_x_103:
[----:B------:R-:W-:Y:S05]  /*3710*/  BSYNC B1 ;  /* 0x0000000000017941 */ /* 0x000fea0003800000 */
.L_x_102:
        /* <DEDUP_REMOVED lines=9> */
.L_x_105:
[----:B------:R-:W-:Y:S05]  /*37b0*/  BSYNC B1 ;  /* 0x0000000000017941 */ /* 0x000fea0003800000 */
.L_x_104:
        /* <DEDUP_REMOVED lines=10> */
.L_x_107:
[----:B------:R-:W-:Y:S05]  /*3860*/  BSYNC B1 ;  /* 0x0000000000017941 */ /* 0x000fea0003800000 */
.L_x_106:
        /* <DEDUP_REMOVED lines=10> */
.L_x_109:
[----:B------:R-:W-:Y:S05]  /*3910*/  BSYNC B1 ;  /* 0x0000000000017941 */ /* 0x000fea0003800000 */
.L_x_108:
        /* <DEDUP_REMOVED lines=9> */
.L_x_111:
[----:B------:R-:W-:Y:S05]  /*39b0*/  BSYNC B1 ;  /* 0x0000000000017941 */ /* 0x000fea0003800000 */
.L_x_110:
        /* <DEDUP_REMOVED lines=9> */
.L_x_113:
[----:B------:R-:W-:Y:S05]  /*3a50*/  BSYNC B1 ;  /* 0x0000000000017941 */ /* 0x000fea0003800000 */
.L_x_112:
        /* <DEDUP_REMOVED lines=10> */
.L_x_115:
[----:B------:R-:W-:Y:S05]  /*3b00*/  BSYNC B1 ;  /* 0x0000000000017941 */ /* 0x000fea0003800000 */
.L_x_114:
        /* <DEDUP_REMOVED lines=10> */
.L_x_117:
[----:B------:R-:W-:Y:S05]  /*3bb0*/  BSYNC B1 ;  /* 0x0000000000017941 */ /* 0x000fea0003800000 */
.L_x_116:
        /* <DEDUP_REMOVED lines=9> */
.L_x_119:
[----:B------:R-:W-:Y:S05]  /*3c50*/  BSYNC B1 ;  /* 0x0000000000017941 */ /* 0x000fea0003800000 */
.L_x_118:
        /* <DEDUP_REMOVED lines=9> */
.L_x_121:
[----:B------:R-:W-:Y:S05]  /*3cf0*/  BSYNC B1 ;  /* 0x0000000000017941 */ /* 0x000fea0003800000 */
.L_x_120:
        /* <DEDUP_REMOVED lines=10> */
.L_x_123:
[----:B------:R-:W-:Y:S05]  /*3da0*/  BSYNC B1 ;  /* 0x0000000000017941 */ /* 0x000fea0003800000 */
.L_x_122:
        /* <DEDUP_REMOVED lines=10> */
.L_x_125:
[----:B------:R-:W-:Y:S05]  /*3e50*/  BSYNC B1 ;  /* 0x0000000000017941 */ /* 0x000fea0003800000 */
.L_x_124:
        /* <DEDUP_REMOVED lines=9> */
.L_x_127:
[----:B------:R-:W-:Y:S05]  /*3ef0*/  BSYNC B1 ;  /* 0x0000000000017941 */ /* 0x000fea0003800000 */
.L_x_126:
        /* <DEDUP_REMOVED lines=9> */
.L_x_129:
[----:B------:R-:W-:Y:S05]  /*3f90*/  BSYNC B1 ;  /* 0x0000000000017941 */ /* 0x000fea0003800000 */
.L_x_128:
        /* <DEDUP_REMOVED lines=10> */
.L_x_131:
[----:B------:R-:W-:Y:S05]  /*4040*/  BSYNC B1 ;  /* 0x0000000000017941 */ /* 0x000fea0003800000 */
.L_x_130:
        /* <DEDUP_REMOVED lines=10> */
.L_x_133:
[----:B------:R-:W-:Y:S05]  /*40f0*/  BSYNC B1 ;  /* 0x0000000000017941 */ /* 0x000fea0003800000 */
.L_x_132:
        /* <DEDUP_REMOVED lines=9> */
.L_x_135:
[----:B------:R-:W-:Y:S05]  /*4190*/  BSYNC B1 ;  /* 0x0000000000017941 */ /* 0x000fea0003800000 */
.L_x_134:
        /* <DEDUP_REMOVED lines=9> */
.L_x_137:
[----:B------:R-:W-:Y:S05]  /*4230*/  BSYNC B1 ;  /* 0x0000000000017941 */ /* 0x000fea0003800000 */
.L_x_136:
        /* <DEDUP_REMOVED lines=10> */
.L_x_139:
[----:B------:R-:W-:Y:S05]  /*42e0*/  BSYNC B1 ;  /* 0x0000000000017941 */ /* 0x000fea0003800000 */
.L_x_138:
        /* <DEDUP_REMOVED lines=10> */
.L_x_141:
[----:B------:R-:W-:Y:S05]  /*4390*/  BSYNC B1 ;  /* 0x0000000000017941 */ /* 0x000fea0003800000 */
.L_x_140:
        /* <DEDUP_REMOVED lines=9> */
.L_x_143:
[----:B------:R-:W-:Y:S05]  /*4430*/  BSYNC B1 ;  /* 0x0000000000017941 */ /* 0x000fea0003800000 */
.L_x_142:
        /* <DEDUP_REMOVED lines=9> */
.L_x_145:
[----:B------:R-:W-:Y:S05]  /*44d0*/  BSYNC B1 ;  /* 0x0000000000017941 */ /* 0x000fea0003800000 */
.L_x_144:
        /* <DEDUP_REMOVED lines=10> */
.L_x_147:
[----:B------:R-:W-:Y:S05]  /*4580*/  BSYNC B1 ;  /* 0x0000000000017941 */ /* 0x000fea0003800000 */
.L_x_146:
        /* <DEDUP_REMOVED lines=10> */
.L_x_149:
[----:B------:R-:W-:Y:S05]  /*4630*/  BSYNC B1 ;  /* 0x0000000000017941 */ /* 0x000fea0003800000 */
.L_x_148:
        /* <DEDUP_REMOVED lines=9> */
.L_x_151:
[----:B------:R-:W-:Y:S05]  /*46d0*/  BSYNC B1 ;  /* 0x0000000000017941 */ /* 0x000fea0003800000 */
.L_x_150:
        /* <DEDUP_REMOVED lines=9> */
.L_x_153:
[----:B------:R-:W-:Y:S05]  /*4770*/  BSYNC B1 ;  /* 0x0000000000017941 */ /* 0x000fea0003800000 */
.L_x_152:
        /* <DEDUP_REMOVED lines=10> */
.L_x_155:
[----:B------:R-:W-:Y:S05]  /*4820*/  BSYNC B1 ;  /* 0x0000000000017941 */ /* 0x000fea0003800000 */
.L_x_154:
        /* <DEDUP_REMOVED lines=10> */
.L_x_157:
[----:B------:R-:W-:Y:S05]  /*48d0*/  BSYNC B1 ;  /* 0x0000000000017941 */ /* 0x000fea0003800000 */
.L_x_156:
        /* <DEDUP_REMOVED lines=9> */
.L_x_159:
[----:B------:R-:W-:Y:S05]  /*4970*/  BSYNC B1 ;  /* 0x0000000000017941 */ /* 0x000fea0003800000 */
.L_x_158:
        /* <DEDUP_REMOVED lines=9> */
.L_x_161:
[----:B------:R-:W-:Y:S05]  /*4a10*/  BSYNC B1 ;  /* 0x0000000000017941 */ /* 0x000fea0003800000 */
.L_x_160:
        /* <DEDUP_REMOVED lines=10> */
.L_x_163:
[----:B------:R-:W-:Y:S05]  /*4ac0*/  BSYNC B1 ;  /* 0x0000000000017941 */ /* 0x000fea0003800000 */
.L_x_162:
        /* <DEDUP_REMOVED lines=10> */
.L_x_165:
[----:B------:R-:W-:Y:S05]  /*4b70*/  BSYNC B1 ;  /* 0x0000000000017941 */ /* 0x000fea0003800000 */
.L_x_164:
        /* <DEDUP_REMOVED lines=9> */
.L_x_167:
[----:B------:R-:W-:Y:S05]  /*4c10*/  BSYNC B1 ;  /* 0x0000000000017941 */ /* 0x000fea0003800000 */
.L_x_166:
        /* <DEDUP_REMOVED lines=9> */
.L_x_169:
[----:B------:R-:W-:Y:S05]  /*4cb0*/  BSYNC B1 ;  /* 0x0000000000017941 */ /* 0x000fea0003800000 */
.L_x_168:
        /* <DEDUP_REMOVED lines=10> */
.L_x_171:
[----:B------:R-:W-:Y:S05]  /*4d60*/  BSYNC B1 ;  /* 0x0000000000017941 */ /* 0x000fea0003800000 */
.L_x_170:
        /* <DEDUP_REMOVED lines=10> */
.L_x_173:
[----:B------:R-:W-:Y:S05]  /*4e10*/  BSYNC B1 ;  /* 0x0000000000017941 */ /* 0x000fea0003800000 */
.L_x_172:
        /* <DEDUP_REMOVED lines=9> */
.L_x_175:
[----:B------:R-:W-:Y:S05]  /*4eb0*/  BSYNC B1 ;  /* 0x0000000000017941 */ /* 0x000fea0003800000 */
.L_x_174:
        /* <DEDUP_REMOVED lines=9> */
.L_x_177:
[----:B------:R-:W-:Y:S05]  /*4f50*/  BSYNC B1 ;  /* 0x0000000000017941 */ /* 0x000fea0003800000 */
.L_x_176:
        /* <DEDUP_REMOVED lines=10> */
.L_x_179:
[----:B------:R-:W-:Y:S05]  /*5000*/  BSYNC B1 ;  /* 0x0000000000017941 */ /* 0x000fea0003800000 */
.L_x_178:
        /* <DEDUP_REMOVED lines=10> */
.L_x_181:
[----:B------:R-:W-:Y:S05]  /*50b0*/  BSYNC B1 ;  /* 0x0000000000017941 */ /* 0x000fea0003800000 */
.L_x_180:
        /* <DEDUP_REMOVED lines=9> */
.L_x_183:
[----:B------:R-:W-:Y:S05]  /*5150*/  BSYNC B1 ;  /* 0x0000000000017941 */ /* 0x000fea0003800000 */
.L_x_182:
        /* <DEDUP_REMOVED lines=9> */
.L_x_185:
[----:B------:R-:W-:Y:S05]  /*51f0*/  BSYNC B1 ;  /* 0x0000000000017941 */ /* 0x000fea0003800000 */
.L_x_184:
        /* <DEDUP_REMOVED lines=10> */
.L_x_187:
[----:B------:R-:W-:Y:S05]  /*52a0*/  BSYNC B1 ;  /* 0x0000000000017941 */ /* 0x000fea0003800000 */
.L_x_186:
        /* <DEDUP_REMOVED lines=10> */
.L_x_189:
[----:B------:R-:W-:Y:S05]  /*5350*/  BSYNC B1 ;  /* 0x0000000000017941 */ /* 0x000fea0003800000 */
.L_x_188:
        /* <DEDUP_REMOVED lines=9> */
.L_x_191:
[----:B------:R-:W-:Y:S05]  /*53f0*/  BSYNC B1 ;  /* 0x0000000000017941 */ /* 0x000fea0003800000 */
.L_x_190:
        /* <DEDUP_REMOVED lines=9> */
.L_x_193:
[----:B------:R-:W-:Y:S05]  /*5490*/  BSYNC B1 ;  /* 0x0000000000017941 */ /* 0x000fea0003800000 */
.L_x_192:
        /* <DEDUP_REMOVED lines=10> */
.L_x_195:
[----:B------:R-:W-:Y:S05]  /*5540*/  BSYNC B1 ;  /* 0x0000000000017941 */ /* 0x000fea0003800000 */
.L_x_194:
        /* <DEDUP_REMOVED lines=10> */
.L_x_197:
[----:B------:R-:W-:Y:S05]  /*55f0*/  BSYNC B1 ;  /* 0x0000000000017941 */ /* 0x000fea0003800000 */
.L_x_196:
        /* <DEDUP_REMOVED lines=9> */
.L_x_199:
[----:B------:R-:W-:Y:S05]  /*5690*/  BSYNC B1 ;  /* 0x0000000000017941 */ /* 0x000fea0003800000 */
.L_x_198:
        /* <DEDUP_REMOVED lines=9> */
.L_x_201:
[----:B------:R-:W-:Y:S05]  /*5730*/  BSYNC B1 ;  /* 0x0000000000017941 */ /* 0x000fea0003800000 */
.L_x_200:
        /* <DEDUP_REMOVED lines=10> */
.L_x_203:
[----:B------:R-:W-:Y:S05]  /*57e0*/  BSYNC B1 ;  /* 0x0000000000017941 */ /* 0x000fea0003800000 */
.L_x_202:
        /* <DEDUP_REMOVED lines=10> */
.L_x_205:
[----:B------:R-:W-:Y:S05]  /*5890*/  BSYNC B1 ;  /* 0x0000000000017941 */ /* 0x000fea0003800000 */
.L_x_204:
        /* <DEDUP_REMOVED lines=9> */
.L_x_207:
[----:B------:R-:W-:Y:S05]  /*5930*/  BSYNC B1 ;  /* 0x0000000000017941 */ /* 0x000fea0003800000 */
.L_x_206:
        /* <DEDUP_REMOVED lines=9> */
.L_x_209:
[----:B------:R-:W-:Y:S05]  /*59d0*/  BSYNC B1 ;  /* 0x0000000000017941 */ /* 0x000fea0003800000 */
.L_x_208:
        /* <DEDUP_REMOVED lines=10> */
.L_x_211:
[----:B------:R-:W-:Y:S05]  /*5a80*/  BSYNC B1 ;  /* 0x0000000000017941 */ /* 0x000fea0003800000 */
.L_x_210:
        /* <DEDUP_REMOVED lines=10> */
.L_x_213:
[----:B------:R-:W-:Y:S05]  /*5b30*/  BSYNC B1 ;  /* 0x0000000000017941 */ /* 0x000fea0003800000 */
.L_x_212:
        /* <DEDUP_REMOVED lines=9> */
.L_x_215:
[----:B------:R-:W-:Y:S05]  /*5bd0*/  BSYNC B1 ;  /* 0x0000000000017941 */ /* 0x000fea0003800000 */
.L_x_214:
        /* <DEDUP_REMOVED lines=9> */
.L_x_217:
[----:B------:R-:W-:Y:S05]  /*5c70*/  BSYNC B1 ;  /* 0x0000000000017941 */ /* 0x000fea0003800000 */
.L_x_216:
        /* <DEDUP_REMOVED lines=10> */
.L_x_219:
[----:B------:R-:W-:Y:S05]  /*5d20*/  BSYNC B1 ;  /* 0x0000000000017941 */ /* 0x000fea0003800000 */
.L_x_218:
        /* <DEDUP_REMOVED lines=10> */
.L_x_221:
[----:B------:R-:W-:Y:S05]  /*5dd0*/  BSYNC B1 ;  /* 0x0000000000017941 */ /* 0x000fea0003800000 */
.L_x_220:
        /* <DEDUP_REMOVED lines=9> */
.L_x_223:
[----:B------:R-:W-:Y:S05]  /*5e70*/  BSYNC B1 ;  /* 0x0000000000017941 */ /* 0x000fea0003800000 */
.L_x_222:
        /* <DEDUP_REMOVED lines=9> */
.L_x_225:
[----:B------:R-:W-:Y:S05]  /*5f10*/  BSYNC B1 ;  /* 0x0000000000017941 */ /* 0x000fea0003800000 */
.L_x_224:
        /* <DEDUP_REMOVED lines=10> */
.L_x_227:
[----:B------:R-:W-:Y:S05]  /*5fc0*/  BSYNC B1 ;  /* 0x0000000000017941 */ /* 0x000fea0003800000 */
.L_x_226:
        /* <DEDUP_REMOVED lines=10> */
.L_x_229:
[----:B------:R-:W-:Y:S05]  /*6070*/  BSYNC B1 ;  /* 0x0000000000017941 */ /* 0x000fea0003800000 */
.L_x_228:
        /* <DEDUP_REMOVED lines=9> */
.L_x_231:
[----:B------:R-:W-:Y:S05]  /*6110*/  BSYNC B1 ;  /* 0x0000000000017941 */ /* 0x000fea0003800000 */
.L_x_230:
        /* <DEDUP_REMOVED lines=9> */
.L_x_233:
[----:B------:R-:W-:Y:S05]  /*61b0*/  BSYNC B1 ;  /* 0x0000000000017941 */ /* 0x000fea0003800000 */
.L_x_232:
        /* <DEDUP_REMOVED lines=10> */
.L_x_235:
[----:B------:R-:W-:Y:S05]  /*6260*/  BSYNC B1 ;  /* 0x0000000000017941 */ /* 0x000fea0003800000 */
.L_x_234:
        /* <DEDUP_REMOVED lines=10> */
.L_x_237:
[----:B------:R-:W-:Y:S05]  /*6310*/  BSYNC B1 ;  /* 0x0000000000017941 */ /* 0x000fea0003800000 */
.L_x_236:
        /* <DEDUP_REMOVED lines=9> */
.L_x_239:
[----:B------:R-:W-:Y:S05]  /*63b0*/  BSYNC B1 ;  /* 0x0000000000017941 */ /* 0x000fea0003800000 */
.L_x_238:
        /* <DEDUP_REMOVED lines=9> */
.L_x_241:
[----:B------:R-:W-:Y:S05]  /*6450*/  BSYNC B1 ;  /* 0x0000000000017941 */ /* 0x000fea0003800000 */
.L_x_240:
        /* <DEDUP_REMOVED lines=10> */
.L_x_243:
[----:B------:R-:W-:Y:S05]  /*6500*/  BSYNC B1 ;  /* 0x0000000000017941 */ /* 0x000fea0003800000 */
.L_x_242:
        /* <DEDUP_REMOVED lines=10> */
.L_x_245:
[----:B------:R-:W-:Y:S05]  /*65b0*/  BSYNC B1 ;  /* 0x0000000000017941 */ /* 0x000fea0003800000 */
.L_x_244:
        /* <DEDUP_REMOVED lines=9> */
.L_x_247:
[----:B------:R-:W-:Y:S05]  /*6650*/  BSYNC B1 ;  /* 0x0000000000017941 */ /* 0x000fea0003800000 */
.L_x_246:
        /* <DEDUP_REMOVED lines=9> */
.L_x_249:
[----:B------:R-:W-:Y:S05]  /*66f0*/  BSYNC B1 ;  /* 0x0000000000017941 */ /* 0x000fea0003800000 */
.L_x_248:
        /* <DEDUP_REMOVED lines=10> */
.L_x_251:
[----:B------:R-:W-:Y:S05]  /*67a0*/  BSYNC B1 ;  /* 0x0000000000017941 */ /* 0x000fea0003800000 */
.L_x_250:
        /* <DEDUP_REMOVED lines=10> */
.L_x_253:
[----:B------:R-:W-:Y:S05]  /*6850*/  BSYNC B1 ;  /* 0x0000000000017941 */ /* 0x000fea0003800000 */
.L_x_252:
        /* <DEDUP_REMOVED lines=9> */
.L_x_255:
[----:B------:R-:W-:Y:S05]  /*68f0*/  BSYNC B1 ;  /* 0x0000000000017941 */ /* 0x000fea0003800000 */
.L_x_254:
        /* <DEDUP_REMOVED lines=9> */
.L_x_257:
[----:B------:R-:W-:Y:S05]  /*6990*/  BSYNC B1 ;  /* 0x0000000000017941 */ /* 0x000fea0003800000 */
.L_x_256:
        /* <DEDUP_REMOVED lines=10> */
.L_x_259:
[----:B------:R-:W-:Y:S05]  /*6a40*/  BSYNC B1 ;  /* 0x0000000000017941 */ /* 0x000fea0003800000 */
.L_x_258:
        /* <DEDUP_REMOVED lines=10> */
.L_x_261:
[----:B------:R-:W-:Y:S05]  /*6af0*/  BSYNC B1 ;  /* 0x0000000000017941 */ /* 0x000fea0003800000 */
.L_x_260:
        /* <DEDUP_REMOVED lines=9> */
.L_x_263:
[----:B------:R-:W-:Y:S05]  /*6b90*/  BSYNC B1 ;  /* 0x0000000000017941 */ /* 0x000fea0003800000 */
.L_x_262:
        /* <DEDUP_REMOVED lines=9> */
.L_x_265:
[----:B------:R-:W-:Y:S05]  /*6c30*/  BSYNC B1 ;  /* 0x0000000000017941 */ /* 0x000fea0003800000 */
.L_x_264:
        /* <DEDUP_REMOVED lines=10> */
.L_x_267:
[----:B------:R-:W-:Y:S05]  /*6ce0*/  BSYNC B1 ;  /* 0x0000000000017941 */ /* 0x000fea0003800000 */
.L_x_266:
        /* <DEDUP_REMOVED lines=10> */
.L_x_269:
[----:B------:R-:W-:Y:S05]  /*6d90*/  BSYNC B1 ;  /* 0x0000000000017941 */ /* 0x000fea0003800000 */
.L_x_268:
        /* <DEDUP_REMOVED lines=9> */
.L_x_271:
[----:B------:R-:W-:Y:S05]  /*6e30*/  BSYNC B1 ;  /* 0x0000000000017941 */ /* 0x000fea0003800000 */
.L_x_270:
        /* <DEDUP_REMOVED lines=9> */
.L_x_273:
[----:B------:R-:W-:Y:S05]  /*6ed0*/  BSYNC B1 ;  /* 0x0000000000017941 */ /* 0x000fea0003800000 */
.L_x_272:
        /* <DEDUP_REMOVED lines=10> */
.L_x_275:
[----:B------:R-:W-:Y:S05]  /*6f80*/  BSYNC B1 ;  /* 0x0000000000017941 */ /* 0x000fea0003800000 */
.L_x_274:
        /* <DEDUP_REMOVED lines=10> */
.L_x_277:
[----:B------:R-:W-:Y:S05]  /*7030*/  BSYNC B1 ;  /* 0x0000000000017941 */ /* 0x000fea0003800000 */
.L_x_276:
[----:B01--45:R-:W-:Y:S01]  /*7040*/  IMAD.U32 R6, R152, 0x10000, RZ ;  /* 0x0001000098067824 */ /* 0x033fe200078e00ff */
        /* <DEDUP_REMOVED lines=8> */
.L_x_279:
[----:B------:R-:W-:Y:S05]  /*70d0*/  BSYNC B1 ;  /* 0x0000000000017941 */ /* 0x000fea0003800000 */
.L_x_278:
[----:B0-2--5:R-:W-:Y:S01]  /*70e0*/  IMAD.U32 R4, R152, 0x10000, RZ ;  /* 0x0001000098047824 */ /* 0x025fe200078e00ff */
[----:B------:R-:W-:Y:S01]  /*70f0*/  ISETP.GT.AND P0, PT, R0, 0x8, P0 ;  /* 0x000000080000780c */ /* 0x000fe20000704270 */
[----:B------:R-:W-:Y:S01]  /*7100*/  @P1 IMAD.MOV.U32 R5, RZ, RZ, R11 ;  /* 0x000000ffff051224 */ /* 0x000fe200078e000b */
[----:B------:R-:W-:Y:S01]  /*7110*/  BSSY B1, `(.L_x_280) ;  /* 0x0000008000017945 */ /* 0x000fe20003800000 */
[----:B------:R-:W-:Y:S01]  /*7120*/  FMUL R3, R4, R155 ;  /* 0x0000009b04037220 */ /* 0x000fe20000400000 */
[----:B------:R-:W-:-:S03]  /*7130*/  @P1 IMAD.MOV.U32 R4, RZ, RZ, R10 ;  /* 0x000000ffff041224 */ /* 0x000fc600078e000a */
[----:B------:R-:W-:-:S05]  /*7140*/  FFMA R3, R150, R154, R3 ;  /* 0x0000009a96037223 */ /* 0x000fca0000000003 */
[----:B------:R-:W-:-:S05]  /*7150*/  F2FP.BF16.F32.PACK_AB R3, RZ, R3 ;  /* 0x00000003ff03723e */ /* 0x000fca00000010ff */
[----:B------:R0:W-:Y:S01]  /*7160*/  @P1 STG.E.U16 desc[UR36][R4.64+0x1f0], R3 ;  /* 0x0001f00304001986 */ /* 0x0001e2000c101524 */
[----:B------:R-:W-:Y:S05]  /*7170*/  @!P0 BRA `(.L_x_281) ;  /* 0x0000000000048947 */ /* 0x000fea0003800000 */
[----:B------:R2:W5:Y:S02]  /*7180*/  LDG.E.LTC128B.U16 R152, desc[UR36][R8.64+0x1f2] ;  /* 0x0001f22408987981 */ /* 0x000564000c1e1520 */
.L_x_281:
[----:B------:R-:W-:Y:S05]  /*7190*/  BSYNC B1 ;  /* 0x0000000000017941 */ /* 0x000fea0003800000 */
.L_x_280:
[----:B------:R-:W-:Y:S05]  /*71a0*/  @!P0 BRA `(.L_x_282) ;  /* 0x0000002400308947 */ /* 0x000fea0003800000 */
[----:B-----5:R-:W-:-:S04]  /*71b0*/  IMAD.U32 R152, R152, 0x10000, RZ ;  /* 0x0001000098987824 */ /* 0x020fc800078e00ff */
[----:B------:R-:W-:-:S04]  /*71c0*/  FMUL R152, R152, R155 ;  /* 0x0000009b98987220 */ /* 0x000fc80000400000 */
[----:B------:R-:W-:-:S05]  /*71d0*/  FFMA R152, R151, R154, R152 ;  /* 0x0000009a97987223 */ /* 0x000fca0000000098 */
[----:B------:R-:W-:-:S05]  /*71e0*/  F2FP.BF16.F32.PACK_AB R152, RZ, R152 ;  /* 0x00000098ff98723e */ /* 0x000fca00000010ff */
[----:B------:R4:W-:Y:S01]  /*71f0*/  STG.E.U16 desc[UR36][R10.64+0x1f2], R152 ;  /* 0x0001f2980a007986 */ /* 0x0009e2000c101524 */
[----:B------:R-:W-:Y:S05]  /*7200*/  BRA `(.L_x_282) ;  /* 0x0000002400187947 */ /* 0x000fea0003800000 */
.L_x_29:
[----:B------:R-:W-:Y:S01]  /*7210*/  ISETP.GT.AND P0, PT, R3, 0x1, PT ;  /* 0x000000010300780c */ /* 0x000fe20003f04270 */
[----:B------:R-:W-:Y:S01]  /*7220*/  ULDC.64 UR4, c[0x0][0x5c0] ;  /* 0x0001700000047ab9 */ /* 0x000fe20000000a00 */
[-C--:B------:R-:W-:Y:S01]  /*7230*/  FMUL R24, R24, R154.reuse ;  /* 0x0000009a18187220 */ /* 0x080fe20000400000 */
[-C--:B------:R-:W-:Y:S01]  /*7240*/  FMUL R25, R25, R154.reuse ;  /* 0x0000009a19197220 */ /* 0x080fe20000400000 */
[----:B------:R-:W-:Y:S01]  /*7250*/  ISETP.GT.AND P3, PT, R0, RZ, P0 ;  /* 0x000000ff0000720c */ /* 0x000fe20000764270 */
[-C--:B------:R-:W-:Y:S01]  /*7260*/  FMUL R26, R26, R154.reuse ;  /* 0x0000009a1a1a7220 */ /* 0x080fe20000400000 */
[----:B------:R-:W-:Y:S01]  /*7270*/  LEA R4, P4, R160, UR4, 0x1 ;  /* 0x00000004a0047c11 */ /* 0x000fe2000f8808ff */
[----:B------:R-:W-:Y:S01]  /*7280*/  FMUL R27, R27, R154 ;  /* 0x0000009a1b1b7220 */ /* 0x000fe20000400000 */
[----:B------:R-:W-:Y:S01]  /*7290*/  F2FP.BF16.F32.PACK_AB R24, RZ, R24 ;  /* 0x00000018ff18723e */ /* 0x000fe200000010ff */
[-C--:B------:R-:W-:Y:S01]  /*72a0*/  FMUL R28, R28, R154.reuse ;  /* 0x0000009a1c1c7220 */ /* 0x080fe20000400000 */
[----:B------:R-:W-:Y:S01]  /*72b0*/  LEA.HI.X R5, R160, UR5, R169, 0x1, P4 ;  /* 0x00000005a0057c11 */ /* 0x000fe2000a0f0ca9 */
[-C--:B------:R-:W-:Y:S01]  /*72c0*/  FMUL R29, R29, R154.reuse ;  /* 0x0000009a1d1d7220 */ /* 0x080fe20000400000 */
[----:B------:R-:W-:Y:S01]  /*72d0*/  F2FP.BF16.F32.PACK_AB R25, RZ, R25 ;  /* 0x00000019ff19723e */ /* 0x000fe200000010ff */
[-C--:B------:R-:W-:Y:S01]  /*72e0*/  FMUL R30, R30, R154.reuse ;  /* 0x0000009a1e1e7220 */ /* 0x080fe20000400000 */
[----:B------:R-:W-:Y:S01]  /*72f0*/  SHF.L.U64.HI R11, R10, 0x4, R11 ;  /* 0x000000040a0b7819 */ /* 0x000fe2000001020b */
[----:B------:R-:W-:Y:S01]  /*7300*/  @P1 STG.E.U16 desc[UR36][R4.64], R24 ;  /* 0x0000001804001986 */ /* 0x000fe2000c101524 */
[----:B------:R-:W-:Y:S01]  /*7310*/  ISETP.GT.AND P1, PT, R3, 0x8, PT ;  /* 0x000000080300780c */ /* 0x000fe20003f24270 */
[----:B------:R-:W-:Y:S01]  /*7320*/  FMUL R31, R31, R154 ;  /* 0x0000009a1f1f7220 */ /* 0x000fe20000400000 */
[----:B------:R-:W-:Y:S01]  /*7330*/  ISETP.GT.AND P4, PT, R0, 0x8, P0 ;  /* 0x000000080000780c */ /* 0x000fe20000784270 */
[----:B------:R-:W-:Y:S01]  /*7340*/  @P3 STG.E.U16 desc[UR36][R4.64+0x2], R25 ;  /* 0x0000021904003986 */ /* 0x000fe2000c101524 */
[----:B------:R-:W-:Y:S01]  /*7350*/  LEA R6, P3, R10, R4, 0x4 ;  /* 0x000000040a067211 */ /* 0x000fe200078620ff */
[-C--:B------:R-:W-:Y:S01]  /*7360*/  FMUL R32, R32, R154.reuse ;  /* 0x0000009a20207220 */ /* 0x080fe20000400000 */
[C---:B------:R-:W-:Y:S01]  /*7370*/  ISETP.GT.AND P2, PT, R0.reuse, 0x8, P2 ;  /* 0x000000080000780c */ /* 0x040fe20001744270 */
[-C--:B------:R-:W-:Y:S01]  /*7380*/  FMUL R33, R33, R154.reuse ;  /* 0x0000009a21217220 */ /* 0x080fe20000400000 */
[----:B------:R-:W-:Y:S01]  /*7390*/  ISETP.GT.AND P0, PT, R3, 0x9, PT ;  /* 0x000000090300780c */ /* 0x000fe20003f04270 */
[----:B------:R-:W-:Y:S01]  /*73a0*/  IMAD.X R7, R11, 0x1, R5, P3 ;  /* 0x000000010b077824 */ /* 0x000fe200018e0605 */
[----:B------:R-:W-:Y:S01]  /*73b0*/  ISETP.GT.AND P5, PT, R0, RZ, P1 ;  /* 0x000000ff0000720c */ /* 0x000fe20000fa4270 */
[-C--:B------:R-:W-:Y:S01]  /*73c0*/  FMUL R34, R34, R154.reuse ;  /* 0x0000009a22227220 */ /* 0x080fe20000400000 */
[----:B------:R-:W-:Y:S01]  /*73d0*/  ISETP.GT.AND P3, PT, R0, RZ, P0 ;  /* 0x000000ff0000720c */ /* 0x000fe20000764270 */
[----:B------:R-:W-:Y:S01]  /*73e0*/  FMUL R35, R35, R154 ;  /* 0x0000009a23237220 */ /* 0x000fe20000400000 */
[----:B------:R-:W-:Y:S01]  /*73f0*/  F2FP.BF16.F32.PACK_AB R26, RZ, R26 ;  /* 0x0000001aff1a723e */ /* 0x000fe200000010ff */
[-C--:B------:R-:W-:Y:S01]  /*7400*/  FMUL R36, R36, R154.reuse ;  /* 0x0000009a24247220 */ /* 0x080fe20000400000 */
[----:B------:R-:W-:Y:S01]  /*7410*/  F2FP.BF16.F32.PACK_AB R27, RZ, R27 ;  /* 0x0000001bff1b723e */ /* 0x000fe200000010ff */
[----:B------:R-:W-:Y:S01]  /*7420*/  FMUL R37, R37, R154 ;  /* 0x0000009a25257220 */ /* 0x000fe20000400000 */
[----:B------:R-:W-:Y:S01]  /*7430*/  F2FP.BF16.F32.PACK_AB R28, RZ, R28 ;  /* 0x0000001cff1c723e */ /* 0x000fe200000010ff */
[----:B------:R-:W-:Y:S01]  /*7440*/  @P2 STG.E.U16 desc[UR36][R6.64], R26 ;  /* 0x0000001a06002986 */ /* 0x000fe2000c101524 */
[----:B------:R-:W-:Y:S01]  /*7450*/  F2FP.BF16.F32.PACK_AB R29, RZ, R29 ;  /* 0x0000001dff1d723e */ /* 0x000fe200000010ff */
[-C--:B------:R-:W-:Y:S01]  /*7460*/  FMUL R38, R38, R154.reuse ;  /* 0x0000009a26267220 */ /* 0x080fe20000400000 */
[C---:B------:R-:W-:Y:S01]  /*7470*/  ISETP.GT.AND P2, PT, R0.reuse, 0x8, P1 ;  /* 0x000000080000780c */ /* 0x040fe20000f44270 */
[----:B------:R-:W-:Y:S01]  /*7480*/  @P4 STG.E.U16 desc[UR36][R6.64+0x2], R27 ;  /* 0x0000021b06004986 */ /* 0x000fe2000c101524 */
[----:B------:R-:W-:Y:S01]  /*7490*/  ISETP.GT.AND P1, PT, R3, 0x10, PT ;  /* 0x000000100300780c */ /* 0x000fe20003f24270 */
[----:B------:R-:W-:Y:S01]  /*74a0*/  FMUL R39, R39, R154 ;  /* 0x0000009a27277220 */ /* 0x000fe20000400000 */
[----:B------:R-:W-:Y:S01]  /*74b0*/  F2FP.BF16.F32.PACK_AB R30, RZ, R30 ;  /* 0x0000001eff1e723e */ /* 0x000fe200000010ff */
[----:B------:R-:W-:Y:S01]  /*74c0*/  @P5 STG.E.U16 desc[UR36][R4.64+0x10], R28 ;  /* 0x0000101c04005986 */ /* 0x000fe2000c101524 */
[----:B------:R-:W-:Y:S01]  /*74d0*/  ISETP.GT.AND P4, PT, R0, RZ, P1 ;  /* 0x000000ff0000720c */ /* 0x000fe20000f84270 */
[-C--:B------:R-:W-:Y:S01]  /*74e0*/  FMUL R40, R40, R154.reuse ;  /* 0x0000009a28287220 */ /* 0x080fe20000400000 */
[----:B------:R-:W-:Y:S01]  /*74f0*/  F2FP.BF16.F32.PACK_AB R31, RZ, R31 ;  /* 0x0000001fff1f723e */ /* 0x000fe200000010ff */
[----:B------:R-:W-:Y:S01]  /*7500*/  @P3 STG.E.U16 desc[UR36][R4.64+0x12], R29 ;  /* 0x0000121d04003986 */ /* 0x000fe2000c101524 */
[----:B------:R-:W-:Y:S01]  /*7510*/  ISETP.GT.AND P3, PT, R0, 0x8, P0 ;  /* 0x000000080000780c */ /* 0x000fe20000764270 */
[----:B------:R-:W-:Y:S01]  /*7520*/  FMUL R41, R41, R154 ;  /* 0x0000009a29297220 */ /* 0x000fe20000400000 */
[----:B------:R-:W-:Y:S01]  /*7530*/  ISETP.GT.AND P0, PT, R3, 0x11, PT ;  /* 0x000000110300780c */ /* 0x000fe20003f04270 */
[----:B------:R-:W-:Y:S01]  /*7540*/  @P2 STG.E.U16 desc[UR36][R6.64+0x10], R30 ;  /* 0x0000101e06002986 */ /* 0x000fe2000c101524 */
[----:B------:R-:W-:Y:S01]  /*7550*/  F2FP.BF16.F32.PACK_AB R32, RZ, R32 ;  /* 0x00000020ff20723e */ /* 0x000fe200000010ff */
[-C--:B------:R-:W-:Y:S01]  /*7560*/  FMUL R42, R42, R154.reuse ;  /* 0x0000009a2a2a7220 */ /* 0x080fe20000400000 */
[C---:B------:R-:W-:Y:S01]  /*7570*/  ISETP.GT.AND P5, PT, R0.reuse, RZ, P0 ;  /* 0x000000ff0000720c */ /* 0x040fe200007a4270 */
[-C--:B------:R-:W-:Y:S01]  /*7580*/  FMUL R43, R43, R154.reuse ;  /* 0x0000009a2b2b7220 */ /* 0x080fe20000400000 */
[----:B------:R-:W-:Y:S01]  /*7590*/  ISETP.GT.AND P2, PT, R0, 0x8, P1 ;  /* 0x000000080000780c */ /* 0x000fe20000f44270 */
[-C--:B------:R-:W-:Y:S01]  /*75a0*/  FMUL R44, R44, R154.reuse ;  /* 0x0000009a2c2c7220 */ /* 0x080fe20000400000 */
[----:B------:R-:W-:Y:S01]  /*75b0*/  ISETP.GT.AND P1, PT, R3, 0x18, PT ;  /* 0x000000180300780c */ /* 0x000fe20003f24270 */
[-C--:B------:R-:W-:Y:S01]  /*75c0*/  FMUL R45, R45, R154.reuse ;  /* 0x0000009a2d2d7220 */ /* 0x080fe20000400000 */
[----:B------:R-:W-:Y:S01]  /*75d0*/  F2FP.BF16.F32.PACK_AB R33, RZ, R33 ;  /* 0x00000021ff21723e */ /* 0x000fe200000010ff */
[----:B------:R-:W-:Y:S01]  /*75e0*/  @P3 STG.E.U16 desc[UR36][R6.64+0x12], R31 ;  /* 0x0000121f06003986 */ /* 0x000fe2000c101524 */
[----:B------:R-:W-:Y:S01]  /*75f0*/  ISETP.GT.AND P3, PT, R0, 0x8, P0 ;  /* 0x000000080000780c */ /* 0x000fe20000764270 */
[-C--:B------:R-:W-:Y:S01]  /*7600*/  FMUL R46, R46, R154.reuse ;  /* 0x0000009a2e2e7220 */ /* 0x080fe20000400000 */
[----:B------:R-:W-:Y:S01]  /*7610*/  ISETP.GT.AND P0, PT, R3, 0x19, PT ;  /* 0x000000190300780c */ /* 0x000fe20003f04270 */
[----:B------:R-:W-:Y:S01]  /*7620*/  @P4 STG.E.U16 desc[UR36][R4.64+0x20], R32 ;  /* 0x0000202004004986 */ /* 0x000fe2000c101524 */
[C---:B------:R-:W-:Y:S01]  /*7630*/  ISETP.GT.AND P4, PT, R0.reuse, RZ, P1 ;  /* 0x000000ff0000720c */ /* 0x040fe20000f84270 */
[----:B------:R-:W-:Y:S01]  /*7640*/  FMUL R47, R47, R154 ;  /* 0x0000009a2f2f7220 */ /* 0x000fe20000400000 */
[----:B------:R-:W-:Y:S01]  /*7650*/  F2FP.BF16.F32.PACK_AB R34, RZ, R34 ;  /* 0x00000022ff22723e */ /* 0x000fe200000010ff */
[----:B------:R-:W-:Y:S01]  /*7660*/  @P5 STG.E.U16 desc[UR36][R4.64+0x22], R33 ;  /* 0x0000222104005986 */ /* 0x000fe2000c101524 */
[----:B------:R-:W-:Y:S01]  /*7670*/  ISETP.GT.AND P5, PT, R0, RZ, P0 ;  /* 0x000000ff0000720c */ /* 0x000fe200007a4270 */
[----:B------:R-:W-:Y:S01]  /*7680*/  FMUL R48, R48, R154 ;  /* 0x0000009a30307220 */ /* 0x000fe20000400000 */
[----:B------:R-:W-:Y:S01]  /*7690*/  F2FP.BF16.F32.PACK_AB R35, RZ, R35 ;  /* 0x00000023ff23723e */ /* 0x000fe200000010ff */
[----:B------:R-:W-:Y:S01]  /*76a0*/  @P2 STG.E.U16 desc[UR36][R6.64+0x20], R34 ;  /* 0x0000202206002986 */ /* 0x000fe2000c101524 */
[----:B------:R-:W-:Y:S01]  /*76b0*/  F2FP.BF16.F32.PACK_AB R36, RZ, R36 ;  /* 0x00000024ff24723e */ /* 0x000fe200000010ff */
[-C--:B------:R-:W-:Y:S01]  /*76c0*/  FMUL R49, R49, R154.reuse ;  /* 0x0000009a31317220 */ /* 0x080fe20000400000 */
[----:B------:R-:W-:Y:S01]  /*76d0*/  ISETP.GT.AND P2, PT, R0, 0x8, P1 ;  /* 0x000000080000780c */ /* 0x000fe20000f44270 */
[----:B------:R-:W-:Y:S01]  /*76e0*/  @P3 STG.E.U16 desc[UR36][R6.64+0x22], R35 ;  /* 0x0000222306003986 */ /* 0x000fe2000c101524 */
[----:B------:R-:W-:Y:S01]  /*76f0*/  ISETP.GT.AND P1, PT, R3, 0x20, PT ;  /* 0x000000200300780c */ /* 0x000fe20003f24270 */
[-C--:B------:R-:W-:Y:S01]  /*7700*/  FMUL R50, R50, R154.reuse ;  /* 0x0000009a32327220 */ /* 0x080fe20000400000 */
[----:B------:R-:W-:Y:S01]  /*7710*/  F2FP.BF16.F32.PACK_AB R37, RZ, R37 ;  /* 0x00000025ff25723e */ /* 0x000fe200000010ff */
[----:B------:R-:W-:Y:S01]  /*7720*/  @P4 STG.E.U16 desc[UR36][R4.64+0x30], R36 ;  /* 0x0000302404004986 */ /* 0x000fe2000c101524 */
[C---:B------:R-:W-:Y:S01]  /*7730*/  ISETP.GT.AND P3, PT, R0.reuse, 0x8, P0 ;  /* 0x000000080000780c */ /* 0x040fe20000764270 */
[-C--:B------:R-:W-:Y:S01]  /*7740*/  FMUL R51, R51, R154.reuse ;  /* 0x0000009a33337220 */ /* 0x080fe20000400000 */
[----:B------:R-:W-:Y:S01]  /*7750*/  ISETP.GT.AND P0, PT, R3, 0x21, PT ;  /* 0x000000210300780c */ /* 0x000fe20003f04270 */
[----:B------:R-:W-:Y:S01]  /*7760*/  @P5 STG.E.U16 desc[UR36][R4.64+0x32], R37 ;  /* 0x0000322504005986 */ /* 0x000fe2000c101524 */
[----:B------:R-:W-:Y:S01]  /*7770*/  ISETP.GT.AND P4, PT, R0, RZ, P1 ;  /* 0x000000ff0000720c */ /* 0x000fe20000f84270 */
[----:B------:R-:W-:Y:S01]  /*7780*/  FMUL R52, R52, R154 ;  /* 0x0000009a34347220 */ /* 0x000fe20000400000 */
[----:B------:R-:W-:Y:S01]  /*7790*/  F2FP.BF16.F32.PACK_AB R38, RZ, R38 ;  /* 0x00000026ff26723e */ /* 0x000fe200000010ff */
[-C--:B------:R-:W-:Y:S01]  /*77a0*/  FMUL R53, R53, R154.reuse ;  /* 0x0000009a35357220 */ /* 0x080fe20000400000 */
        /* <DEDUP_REMOVED lines=325> */
[----:B------:R-:W-:Y:S01]  /*8c00*/  FMUL R151, R151, R154 ;  /* 0x0000009a97977220 */ /* 0x000fe20000400000 */
[----:B------:R-:W-:Y:S01]  /*8c10*/  ISETP.GT.AND P2, PT, R0, 0x8, P1 ;  /* 0x000000080000780c */ /* 0x000fe20000f44270 */
[----:B------:R-:W-:Y:S01]  /*8c20*/  @P3 STG.E.U16 desc[UR36][R6.64+0x132], R103 ;  /* 0x0001326706003986 */ /* 0x000fe2000c101524 */
[----:B------:R-:W-:-:S02]  /*8c30*/  ISETP.GT.AND P1, PT, R3, 0xa8, PT ;  /* 0x000000a80300780c */ /* 0x000fc40003f24270 */
[----:B------:R-:W-:Y:S01]  /*8c40*/  F2FP.BF16.F32.PACK_AB R105, RZ, R105 ;  /* 0x00000069ff69723e */ /* 0x000fe200000010ff */
[----:B------:R-:W-:Y:S01]  /*8c50*/  @P4 STG.E.U16 desc[UR36][R4.64+0x140], R104 ;  /* 0x0001406804004986 */ /* 0x000fe2000c101524 */
[C---:B------:R-:W-:Y:S02]  /*8c60*/  ISETP.GT.AND P3, PT, R0.reuse, 0x8, P0 ;  /* 0x000000080000780c */ /* 0x040fe40000764270 */
[----:B------:R-:W-:Y:S01]  /*8c70*/  ISETP.GT.AND P0, PT, R3, 0xa9, PT ;  /* 0x000000a90300780c */ /* 0x000fe20003f04270 */
[----:B------:R-:W-:Y:S01]  /*8c80*/  @P5 STG.E.U16 desc[UR36][R4.64+0x142], R105 ;  /* 0x0001426904005986 */ /* 0x000fe2000c101524 */
[C---:B------:R-:W-:Y:S02]  /*8c90*/  ISETP.GT.AND P4, PT, R0.reuse, RZ, P1 ;  /* 0x000000ff0000720c */ /* 0x040fe40000f84270 */
[----:B------:R-:W-:Y:S02]  /*8ca0*/  F2FP.BF16.F32.PACK_AB R106, RZ, R106 ;  /* 0x0000006aff6a723e */ /* 0x000fe400000010ff */
[----:B------:R-:W-:-:S02]  /*8cb0*/  ISETP.GT.AND P5, PT, R0, RZ, P0 ;  /* 0x000000ff0000720c */ /* 0x000fc400007a4270 */
[----:B------:R-:W-:Y:S01]  /*8cc0*/  F2FP.BF16.F32.PACK_AB R107, RZ, R107 ;  /* 0x0000006bff6b723e */ /* 0x000fe200000010ff */
[----:B------:R-:W-:Y:S01]  /*8cd0*/  @P2 STG.E.U16 desc[UR36][R6.64+0x140], R106 ;  /* 0x0001406a06002986 */ /* 0x000fe2000c101524 */
[----:B------:R-:W-:Y:S02]  /*8ce0*/  F2FP.BF16.F32.PACK_AB R108, RZ, R108 ;  /* 0x0000006cff6c723e */ /* 0x000fe400000010ff */
[C---:B------:R-:W-:Y:S01]  /*8cf0*/  ISETP.GT.AND P2, PT, R0.reuse, 0x8, P1 ;  /* 0x000000080000780c */ /* 0x040fe20000f44270 */
[----:B------:R-:W-:Y:S01]  /*8d00*/  @P3 STG.E.U16 desc[UR36][R6.64+0x142], R107 ;  /* 0x0001426b06003986 */ /* 0x000fe2000c101524 */
[----:B------:R-:W-:Y:S02]  /*8d10*/  ISETP.GT.AND P1, PT, R3, 0xb0, PT ;  /* 0x000000b00300780c */ /* 0x000fe40003f24270 */
[----:B------:R-:W-:Y:S01]  /*8d20*/  F2FP.BF16.F32.PACK_AB R109, RZ, R109 ;  /* 0x0000006dff6d723e */ /* 0x000fe200000010ff */
[----:B------:R-:W-:Y:S01]  /*8d30*/  @P4 STG.E.U16 desc[UR36][R4.64+0x150], R108 ;  /* 0x0001506c04004986 */ /* 0x000fe2000c101524 */
[----:B------:R-:W-:-:S02]  /*8d40*/  ISETP.GT.AND P3, PT, R0, 0x8, P0 ;  /* 0x000000080000780c */ /* 0x000fc40000764270 */
[----:B------:R-:W-:Y:S01]  /*8d50*/  ISETP.GT.AND P0, PT, R3, 0xb1, PT ;  /* 0x000000b10300780c */ /* 0x000fe20003f04270 */
[----:B------:R-:W-:Y:S01]  /*8d60*/  @P5 STG.E.U16 desc[UR36][R4.64+0x152], R109 ;  /* 0x0001526d04005986 */ /* 0x000fe2000c101524 */
[C---:B------:R-:W-:Y:S02]  /*8d70*/  ISETP.GT.AND P4, PT, R0.reuse, RZ, P1 ;  /* 0x000000ff0000720c */ /* 0x040fe40000f84270 */
[----:B------:R-:W-:Y:S02]  /*8d80*/  F2FP.BF16.F32.PACK_AB R110, RZ, R110 ;  /* 0x0000006eff6e723e */ /* 0x000fe400000010ff */
[----:B------:R-:W-:Y:S02]  /*8d90*/  ISETP.GT.AND P5, PT, R0, RZ, P0 ;  /* 0x000000ff0000720c */ /* 0x000fe400007a4270 */
[----:B------:R-:W-:Y:S01]  /*8da0*/  F2FP.BF16.F32.PACK_AB R111, RZ, R111 ;  /* 0x0000006fff6f723e */ /* 0x000fe200000010ff */
[----:B------:R-:W-:Y:S01]  /*8db0*/  @P2 STG.E.U16 desc[UR36][R6.64+0x150], R110 ;  /* 0x0001506e06002986 */ /* 0x000fe2000c101524 */
[----:B------:R-:W-:-:S02]  /*8dc0*/  F2FP.BF16.F32.PACK_AB R112, RZ, R112 ;  /* 0x00000070ff70723e */ /* 0x000fc400000010ff */
[C---:B------:R-:W-:Y:S01]  /*8dd0*/  ISETP.GT.AND P2, PT, R0.reuse, 0x8, P1 ;  /* 0x000000080000780c */ /* 0x040fe20000f44270 */
[----:B------:R-:W-:Y:S01]  /*8de0*/  @P3 STG.E.U16 desc[UR36][R6.64+0x152], R111 ;  /* 0x0001526f06003986 */ /* 0x000fe2000c101524 */
[C---:B------:R-:W-:Y:S02]  /*8df0*/  ISETP.GT.AND P1, PT, R3.reuse, 0xb8, PT ;  /* 0x000000b80300780c */ /* 0x040fe40003f24270 */
[----:B------:R-:W-:Y:S01]  /*8e00*/  F2FP.BF16.F32.PACK_AB R113, RZ, R113 ;  /* 0x00000071ff71723e */ /* 0x000fe200000010ff */
[----:B------:R-:W-:Y:S01]  /*8e10*/  @P4 STG.E.U16 desc[UR36][R4.64+0x160], R112 ;  /* 0x0001607004004986 */ /* 0x000fe2000c101524 */
[C---:B------:R-:W-:Y:S02]  /*8e20*/  ISETP.GT.AND P3, PT, R0.reuse, 0x8, P0 ;  /* 0x000000080000780c */ /* 0x040fe40000764270 */
[----:B------:R-:W-:Y:S01]  /*8e30*/  ISETP.GT.AND P0, PT, R3, 0xb9, PT ;  /* 0x000000b90300780c */ /* 0x000fe20003f04270 */
[----:B------:R-:W-:Y:S01]  /*8e40*/  @P5 STG.E.U16 desc[UR36][R4.64+0x162], R113 ;  /* 0x0001627104005986 */ /* 0x000fe2000c101524 */
[----:B------:R-:W-:-:S02]  /*8e50*/  ISETP.GT.AND P4, PT, R0, RZ, P1 ;  /* 0x000000ff0000720c */ /* 0x000fc40000f84270 */
[----:B------:R-:W-:Y:S02]  /*8e60*/  F2FP.BF16.F32.PACK_AB R114, RZ, R114 ;  /* 0x00000072ff72723e */ /* 0x000fe400000010ff */
[C---:B------:R-:W-:Y:S02]  /*8e70*/  ISETP.GT.AND P5, PT, R0.reuse, RZ, P0 ;  /* 0x000000ff0000720c */ /* 0x040fe400007a4270 */
[----:B------:R-:W-:Y:S01]  /*8e80*/  F2FP.BF16.F32.PACK_AB R115, RZ, R115 ;  /* 0x00000073ff73723e */ /* 0x000fe200000010ff */
[----:B------:R-:W-:Y:S01]  /*8e90*/  @P2 STG.E.U16 desc[UR36][R6.64+0x160], R114 ;  /* 0x0001607206002986 */ /* 0x000fe2000c101524 */
[----:B------:R-:W-:Y:S02]  /*8ea0*/  F2FP.BF16.F32.PACK_AB R116, RZ, R116 ;  /* 0x00000074ff74723e */ /* 0x000fe400000010ff */
        /* <DEDUP_REMOVED lines=65> */
[----:B------:R-:W-:Y:S02]  /*92c0*/  ISETP.GT.AND P5, PT, R0, RZ, P0 ;  /* 0x000000ff0000720c */ /* 0x000fe400007a4270 */
[----:B------:R-:W-:Y:S02]  /*92d0*/  F2FP.BF16.F32.PACK_AB R134, RZ, R134 ;  /* 0x00000086ff86723e */ /* 0x000fe400000010ff */
[----:B------:R-:W-:Y:S02]  /*92e0*/  F2FP.BF16.F32.PACK_AB R135, RZ, R135 ;  /* 0x00000087ff87723e */ /* 0x000fe400000010ff */
[----:B------:R-:W-:Y:S01]  /*92f0*/  F2FP.BF16.F32.PACK_AB R136, RZ, R136 ;  /* 0x00000088ff88723e */ /* 0x000fe200000010ff */
[----:B------:R-:W-:Y:S01]  /*9300*/  @P2 STG.E.U16 desc[UR36][R6.64+0x1b0], R134 ;  /* 0x0001b08606002986 */ /* 0x000fe2000c101524 */
[----:B------:R-:W-:-:S02]  /*9310*/  F2FP.BF16.F32.PACK_AB R137, RZ, R137 ;  /* 0x00000089ff89723e */ /* 0x000fc400000010ff */
[C---:B------:R-:W-:Y:S01]  /*9320*/  ISETP.GT.AND P1, PT, R0.reuse, 0x8, P1 ;  /* 0x000000080000780c */ /* 0x040fe20000f24270 */
[----:B------:R-:W-:Y:S01]  /*9330*/  @P3 STG.E.U16 desc[UR36][R6.64+0x1b2], R135 ;  /* 0x0001b28706003986 */ /* 0x000fe2000c101524 */
[C---:B------:R-:W-:Y:S02]  /*9340*/  ISETP.GT.AND P2, PT, R0.reuse, 0x8, P0 ;  /* 0x000000080000780c */ /* 0x040fe40000744270 */
[C---:B------:R-:W-:Y:S01]  /*9350*/  ISETP.GT.AND P0, PT, R3.reuse, 0xe9, PT ;  /* 0x000000e90300780c */ /* 0x040fe20003f04270 */
[----:B------:R-:W-:Y:S01]  /*9360*/  @P4 STG.E.U16 desc[UR36][R4.64+0x1c0], R136 ;  /* 0x0001c08804004986 */ /* 0x000fe2000c101524 */
[----:B------:R-:W-:Y:S02]  /*9370*/  ISETP.GT.AND P4, PT, R3, 0xe8, PT ;  /* 0x000000e80300780c */ /* 0x000fe40003f84270 */
[----:B------:R-:W-:Y:S01]  /*9380*/  F2FP.BF16.F32.PACK_AB R138, RZ, R138 ;  /* 0x0000008aff8a723e */ /* 0x000fe200000010ff */
[----:B------:R-:W-:Y:S01]  /*9390*/  @P5 STG.E.U16 desc[UR36][R4.64+0x1c2], R137 ;  /* 0x0001c28904005986 */ /* 0x000fe2000c101524 */
[----:B------:R-:W-:-:S02]  /*93a0*/  ISETP.GT.AND P5, PT, R0, RZ, P4 ;  /* 0x000000ff0000720c */ /* 0x000fc400027a4270 */
[----:B------:R-:W-:Y:S01]  /*93b0*/  F2FP.BF16.F32.PACK_AB R139, RZ, R139 ;  /* 0x0000008bff8b723e */ /* 0x000fe200000010ff */
[----:B------:R-:W-:Y:S01]  /*93c0*/  @P1 STG.E.U16 desc[UR36][R6.64+0x1c0], R138 ;  /* 0x0001c08a06001986 */ /* 0x000fe2000c101524 */
[----:B------:R-:W-:Y:S02]  /*93d0*/  F2FP.BF16.F32.PACK_AB R140, RZ, R140 ;  /* 0x0000008cff8c723e */ /* 0x000fe400000010ff */
[C---:B------:R-:W-:Y:S01]  /*93e0*/  ISETP.GT.AND P3, PT, R0.reuse, RZ, P0 ;  /* 0x000000ff0000720c */ /* 0x040fe20000764270 */
[----:B------:R-:W-:Y:S01]  /*93f0*/  @P2 STG.E.U16 desc[UR36][R6.64+0x1c2], R139 ;  /* 0x0001c28b06002986 */ /* 0x000fe2000c101524 */
[C---:B------:R-:W-:Y:S02]  /*9400*/  ISETP.GT.AND P4, PT, R0.reuse, 0x8, P4 ;  /* 0x000000080000780c */ /* 0x040fe40002784270 */
[----:B------:R-:W-:Y:S02]  /*9410*/  F2FP.BF16.F32.PACK_AB R141, RZ, R141 ;  /* 0x0000008dff8d723e */ /* 0x000fe400000010ff */
[----:B------:R-:W-:Y:S01]  /*9420*/  F2FP.BF16.F32.PACK_AB R142, RZ, R142 ;  /* 0x0000008eff8e723e */ /* 0x000fe200000010ff */
[----:B------:R-:W-:Y:S01]  /*9430*/  @P5 STG.E.U16 desc[UR36][R4.64+0x1d0], R140 ;  /* 0x0001d08c04005986 */ /* 0x000fe2000c101524 */
[----:B------:R-:W-:-:S02]  /*9440*/  ISETP.GT.AND P5, PT, R0, 0x8, P0 ;  /* 0x000000080000780c */ /* 0x000fc400007a4270 */
[----:B------:R-:W-:Y:S02]  /*9450*/  F2FP.BF16.F32.PACK_AB R143, RZ, R143 ;  /* 0x0000008fff8f723e */ /* 0x000fe400000010ff */
[C---:B------:R-:W-:Y:S01]  /*9460*/  ISETP.GT.AND P0, PT, R3.reuse, 0xf1, PT ;  /* 0x000000f10300780c */ /* 0x040fe20003f04270 */
[----:B------:R-:W-:Y:S01]  /*9470*/  @P3 STG.E.U16 desc[UR36][R4.64+0x1d2], R141 ;  /* 0x0001d28d04003986 */ /* 0x000fe2000c101524 */
[----:B------:R-:W-:Y:S02]  /*9480*/  ISETP.GT.AND P3, PT, R3, 0xf0, PT ;  /* 0x000000f00300780c */ /* 0x000fe40003f64270 */
[----:B------:R-:W-:Y:S01]  /*9490*/  F2FP.BF16.F32.PACK_AB R144, RZ, R144 ;  /* 0x00000090ff90723e */ /* 0x000fe200000010ff */
[----:B------:R-:W-:Y:S01]  /*94a0*/  @P4 STG.E.U16 desc[UR36][R6.64+0x1d0], R142 ;  /* 0x0001d08e06004986 */ /* 0x000fe2000c101524 */
[C---:B------:R-:W-:Y:S02]  /*94b0*/  ISETP.GT.AND P4, PT, R0.reuse, RZ, P3 ;  /* 0x000000ff0000720c */ /* 0x040fe40001f84270 */
[----:B------:R-:W-:Y:S01]  /*94c0*/  F2FP.BF16.F32.PACK_AB R145, RZ, R145 ;  /* 0x00000091ff91723e */ /* 0x000fe200000010ff */
[----:B------:R-:W-:Y:S01]  /*94d0*/  @P5 STG.E.U16 desc[UR36][R6.64+0x1d2], R143 ;  /* 0x0001d28f06005986 */ /* 0x000fe2000c101524 */
[----:B------:R-:W-:-:S02]  /*94e0*/  ISETP.GT.AND P5, PT, R0, RZ, P0 ;  /* 0x000000ff0000720c */ /* 0x000fc400007a4270 */
[C---:B------:R-:W-:Y:S02]  /*94f0*/  ISETP.GT.AND P2, PT, R3.reuse, 0xf8, PT ;  /* 0x000000f80300780c */ /* 0x040fe40003f44270 */
[----:B------:R-:W-:Y:S02]  /*9500*/  ISETP.GT.AND P1, PT, R3, 0xf9, PT ;  /* 0x000000f90300780c */ /* 0x000fe40003f24270 */
[C---:B------:R-:W-:Y:S02]  /*9510*/  ISETP.GT.AND P3, PT, R0.reuse, 0x8, P3 ;  /* 0x000000080000780c */ /* 0x040fe40001f64270 */
[C---:B------:R-:W-:Y:S01]  /*9520*/  ISETP.GT.AND P0, PT, R0.reuse, 0x8, P0 ;  /* 0x000000080000780c */ /* 0x040fe20000704270 */
[----:B------:R-:W-:Y:S01]  /*9530*/  @P4 STG.E.U16 desc[UR36][R4.64+0x1e0], R144 ;  /* 0x0001e09004004986 */ /* 0x000fe2000c101524 */
[C---:B------:R-:W-:Y:S02]  /*9540*/  ISETP.GT.AND P4, PT, R0.reuse, RZ, P1 ;  /* 0x000000ff0000720c */ /* 0x040fe40000f84270 */
[----:B------:R-:W-:Y:S01]  /*9550*/  F2FP.BF16.F32.PACK_AB R146, RZ, R146 ;  /* 0x00000092ff92723e */ /* 0x000fe200000010ff */
[----:B------:R-:W-:Y:S01]  /*9560*/  @P5 STG.E.U16 desc[UR36][R4.64+0x1e2], R145 ;  /* 0x0001e29104005986 */ /* 0x000fe2000c101524 */
[----:B------:R-:W-:-:S02]  /*9570*/  ISETP.GT.AND P5, PT, R0, RZ, P2 ;  /* 0x000000ff0000720c */ /* 0x000fc400017a4270 */
[C---:B------:R-:W-:Y:S02]  /*9580*/  ISETP.GT.AND P2, PT, R0.reuse, 0x8, P2 ;  /* 0x000000080000780c */ /* 0x040fe40001744270 */
[----:B------:R-:W-:Y:S01]  /*9590*/  F2FP.BF16.F32.PACK_AB R147, RZ, R147 ;  /* 0x00000093ff93723e */ /* 0x000fe200000010ff */
[----:B------:R-:W-:Y:S01]  /*95a0*/  @P3 STG.E.U16 desc[UR36][R6.64+0x1e0], R146 ;  /* 0x0001e09206003986 */ /* 0x000fe2000c101524 */
[----:B------:R-:W-:Y:S02]  /*95b0*/  ISETP.GT.AND P1, PT, R0, 0x8, P1 ;  /* 0x000000080000780c */ /* 0x000fe40000f24270 */
[----:B------:R-:W-:Y:S01]  /*95c0*/  F2FP.BF16.F32.PACK_AB R148, RZ, R148 ;  /* 0x00000094ff94723e */ /* 0x000fe200000010ff */
[----:B------:R-:W-:Y:S01]  /*95d0*/  @P0 STG.E.U16 desc[UR36][R6.64+0x1e2], R147 ;  /* 0x0001e29306000986 */ /* 0x000fe2000c101524 */
[----:B------:R-:W-:Y:S02]  /*95e0*/  F2FP.BF16.F32.PACK_AB R149, RZ, R149 ;  /* 0x00000095ff95723e */ /* 0x000fe400000010ff */
[----:B------:R-:W-:Y:S01]  /*95f0*/  F2FP.BF16.F32.PACK_AB R150, RZ, R150 ;  /* 0x00000096ff96723e */ /* 0x000fe200000010ff */
[----:B------:R-:W-:Y:S01]  /*9600*/  @P5 STG.E.U16 desc[UR36][R4.64+0x1f0], R148 ;  /* 0x0001f09404005986 */ /* 0x000fe2000c101524 */
[----:B------:R-:W-:-:S03]  /*9610*/  F2FP.BF16.F32.PACK_AB R151, RZ, R151 ;  /* 0x00000097ff97723e */ /* 0x000fc600000010ff */
[----:B------:R0:W-:Y:S02]  /*9620*/  @P4 STG.E.U16 desc[UR36][R4.64+0x1f2], R149 ;  /* 0x0001f29504004986 */ /* 0x0001e4000c101524 */
[----:B0-----:R-:W-:Y:S02]  /*9630*/  @P2 IMAD.MOV.U32 R4, RZ, RZ, R6 ;  /* 0x000000ffff042224 */ /* 0x001fe400078e0006 */
[----:B------:R-:W-:-:S05]  /*9640*/  @P2 IMAD.MOV.U32 R5, RZ, RZ, R7 ;  /* 0x000000ffff052224 */ /* 0x000fca00078e0007 */
[----:B------:R0:W-:Y:S04]  /*9650*/  @P2 STG.E.U16 desc[UR36][R4.64+0x1f0], R150 ;  /* 0x0001f09604002986 */ /* 0x0001e8000c101524 */
[----:B------:R0:W-:Y:S02]  /*9660*/  @P1 STG.E.U16 desc[UR36][R6.64+0x1f2], R151 ;  /* 0x0001f29706001986 */ /* 0x0001e4000c101524 */
.L_x_282:
[----:B------:R-:W-:Y:S05]  /*9670*/  BSYNC B0 ;  /* 0x0000000000007941 */ /* 0x000fea0003800000 */
.L_x_28:
[----:B------:R-:W-:Y:S01]  /*9680*/  ULDC UR4, c[0x0][0xc] ;  /* 0x0000030000047ab9 */ /* 0x000fe20000000800 */
[----:B------:R-:W-:Y:S01]  /*9690*/  ULDC UR5, c[0x0][0x10] ;  /* 0x0000040000057ab9 */ /* 0x000fe20000000800 */
[----:B0-----:R-:W0:Y:S01]  /*96a0*/  LDC R3, c[0x0][0x14] ;  /* 0x00000500ff037b82 */ /* 0x001e220000000800 */
[----:B------:R-:W-:Y:S01]  /*96b0*/  UIMAD.WIDE.U32 UR4, UR4, UR5, URZ ;  /* 0x00000005040472a5 */ /* 0x000fe2000f8e003f */
[----:B------:R-:W-:Y:S01]  /*96c0*/  PRMT R0, RZ, 0x7610, R0 ;  /* 0x00007610ff007816 */ /* 0x000fe20000000000 */
[----:B----45:R-:W-:Y:S02]  /*96d0*/  IMAD.MOV.U32 R152, RZ, RZ, -0x1 ;  /* 0xffffffffff987424 */ /* 0x030fe400078e00ff */
[----:B------:R-:W-:Y:S02]  /*96e0*/  IMAD.MOV.U32 R23, RZ, RZ, -0x1 ;  /* 0xffffffffff177424 */ /* 0x000fe400078e00ff */
[----:B0-----:R-:W-:-:S04]  /*96f0*/  IMAD.WIDE.U32 R16, R3, UR4, R16 ;  /* 0x0000000403107c25 */ /* 0x001fc8000f8e0010 */
[----:B------:R-:W-:Y:S01]  /*9700*/  IMAD R3, R3, UR5, RZ ;  /* 0x0000000503037c24 */ /* 0x000fe2000f8e02ff */
[----:B------:R-:W-:Y:S02]  /*9710*/  ULDC.64 UR4, c[0x0][0x650] ;  /* 0x0001940000047ab9 */ /* 0x000fe40000000a00 */
[----:B------:R-:W-:Y:S01]  /*9720*/  ISETP.GE.U32.AND P0, PT, R16, UR4, PT ;  /* 0x0000000410007c0c */ /* 0x000fe2000bf06070 */
[----:B------:R-:W-:-:S05]  /*9730*/  IMAD.IADD R17, R17, 0x1, R3 ;  /* 0x0000000111117824 */ /* 0x000fca00078e0203 */
[----:B------:R-:W-:-:S13]  /*9740*/  ISETP.GE.U32.AND.EX P0, PT, R17, UR5, PT, P0 ;  /* 0x0000000511007c0c */ /* 0x000fda000bf06100 */
[----:B------:R-:W-:Y:S05]  /*9750*/  @P0 BRA `(.L_x_283) ;  /* 0x0000000400640947 */ /* 0x000fea0003800000 */
[----:B------:R-:W0:Y:S01]  /*9760*/  S2R R12, SR_CTAID.X ;  /* 0x00000000000c7919 */ /* 0x000e220000002500 */
[----:B------:R-:W4:Y:S01]  /*9770*/  LDC.64 R10, c[0x0][0x628] ;  /* 0x00018a00ff0a7b82 */ /* 0x000f220000000a00 */
[----:B------:R-:W-:Y:S01]  /*9780*/  ULDC UR4, c[0x0][0x150] ;  /* 0x0000540000047ab9 */ /* 0x000fe20000000800 */
[----:B-123--:R-:W-:Y:S01]  /*9790*/  IMAD.MOV.U32 R8, RZ, RZ, R16 ;  /* 0x000000ffff087224 */ /* 0x00efe200078e0010 */
[----:B------:R-:W1:Y:S01]  /*97a0*/  S2R R24, SR_CTAID.Y ;  /* 0x0000000000187919 */ /* 0x000e620000002600 */
[----:B------:R-:W-:-:S04]  /*97b0*/  IMAD.MOV.U32 R9, RZ, RZ, R17 ;  /* 0x000000ffff097224 */ /* 0x000fc800078e0011 */
[----:B------:R-:W2:Y:S08]  /*97c0*/  LDC R21, c[0x0][0x144] ;  /* 0x00005100ff157b82 */ /* 0x000eb00000000800 */
[----:B------:R-:W3:Y:S08]  /*97d0*/  LDC R0, c[0x0][0x630] ;  /* 0x00018c00ff007b82 */ /* 0x000ef00000000800 */
[----:B------:R-:W1:Y:S01]  /*97e0*/  LDC.64 R14, c[0x0][0x620] ;  /* 0x00018800ff0e7b82 */ /* 0x000e620000000a00 */
[----:B----4-:R-:W-:-:S04]  /*97f0*/  ISETP.NE.U32.AND P0, PT, R10, RZ, PT ;  /* 0x000000ff0a00720c */ /* 0x010fc80003f05070 */
[----:B------:R-:W-:Y:S02]  /*9800*/  ISETP.NE.AND.EX P0, PT, R11, RZ, PT, P0 ;  /* 0x000000ff0b00720c */ /* 0x000fe40003f05300 */
[----:B0-----:R-:W-:-:S05]  /*9810*/  I2FP.F32.U32 R3, R12 ;  /* 0x0000000c00037245 */ /* 0x001fca0000201000 */
[----:B------:R-:W-:-:S04]  /*9820*/  FMUL R3, R3, UR4 ;  /* 0x0000000403037c20 */ /* 0x000fc80008400000 */
[----:B------:R0:W4:Y:S02]  /*9830*/  F2I.U32.TRUNC.NTZ R20, R3 ;  /* 0x0000000300147305 */ /* 0x000124000020f000 */
[----:B--23--:R-:W-:Y:S05]  /*9840*/  @!P0 BRA `(.L_x_284) ;  /* 0x0000000000288947 */ /* 0x00cfea0003800000 */
[----:B0-----:R-:W0:Y:S02]  /*9850*/  LDC R3, c[0x0][0x634] ;  /* 0x00018d00ff037b82 */ /* 0x001e240000000800 */
        /* <DEDUP_REMOVED lines=9> */
.L_x_284:
[----:B------:R-:W2:Y:S01]  /*98f0*/  LDC.64 R30, c[0x0][0x640] ;  /* 0x00019000ff1e7b82 */ /* 0x000ea20000000a00 */
[-CC-:B------:R-:W-:Y:S01]  /*9900*/  SHF.R.U64 R23, R8, R0.reuse, R9.reuse ;  /* 0x0000000008177219 */ /* 0x180fe20000001209 */
[----:B----4-:R-:W-:Y:S01]  /*9910*/  IMAD.MOV R20, RZ, RZ, -R20 ;  /* 0x000000ffff147224 */ /* 0x010fe200078e0a14 */
[----:B------:R-:W-:Y:S01]  /*9920*/  SHF.R.U32.HI R0, RZ, R0, R9 ;  /* 0x00000000ff007219 */ /* 0x000fe20000011609 */
[----:B------:R-:W-:Y:S01]  /*9930*/  ULDC UR4, c[0x0][0x154] ;  /* 0x0000550000047ab9 */ /* 0x000fe20000000800 */
[----:B0-----:R-:W-:Y:S01]  /*9940*/  IADD3 R3, P0, RZ, -R23, RZ ;  /* 0x80000017ff037210 */ /* 0x001fe20007f1e0ff */
[----:B------:R-:W-:Y:S02]  /*9950*/  IMAD R26, R21, R20, R12 ;  /* 0x00000014151a7224 */ /* 0x000fe400078e020c */
[----:B------:R-:W0:Y:S01]  /*9960*/  LDC R6, c[0x0][0x618] ;  /* 0x00018600ff067b82 */ /* 0x000e220000000800 */
[----:B------:R-:W-:Y:S02]  /*9970*/  IMAD.MOV.U32 R7, RZ, RZ, 0x1 ;  /* 0x00000001ff077424 */ /* 0x000fe400078e00ff */
[----:B------:R-:W-:-:S04]  /*9980*/  IMAD.X R5, RZ, RZ, ~R0, P0 ;  /* 0x000000ffff057224 */ /* 0x000fc800000e0e00 */
[-C--:B-1----:R-:W-:Y:S01]  /*9990*/  IMAD R0, R5, R14.reuse, RZ ;  /* 0x0000000e05007224 */ /* 0x082fe200078e02ff */
[----:B------:R-:W1:Y:S01]  /*99a0*/  LDC R8, c[0x0][0x608] ;  /* 0x00018200ff087b82 */ /* 0x000e620000000800 */
[----:B------:R-:W-:-:S04]  /*99b0*/  IMAD.WIDE.U32 R4, R3, R14, R16 ;  /* 0x0000000e03047225 */ /* 0x000fc800078e0010 */
[----:B------:R-:W-:Y:S01]  /*99c0*/  IMAD R3, R3, R15, R0 ;  /* 0x0000000f03037224 */ /* 0x000fe200078e0200 */
[----:B------:R-:W-:Y:S02]  /*99d0*/  I2FP.F32.U32 R0, R24 ;  /* 0x0000001800007245 */ /* 0x000fe40000201000 */
[----:B------:R-:W3:Y:S01]  /*99e0*/  LDC R28, c[0x0][0x658] ;  /* 0x00019600ff1c7b82 */ /* 0x000ee20000000800 */
[----:B------:R-:W-:Y:S01]  /*99f0*/  IMAD.IADD R3, R5, 0x1, R3 ;  /* 0x0000000105037824 */ /* 0x000fe200078e0203 */
[----:B--2---:R-:W-:Y:S01]  /*9a00*/  ISETP.NE.U32.AND P0, PT, R30, RZ, PT ;  /* 0x000000ff1e00720c */ /* 0x004fe20003f05070 */
[----:B------:R-:W-:Y:S01]  /*9a10*/  FMUL R0, R0, UR4 ;  /* 0x0000000400007c20 */ /* 0x000fe20008400000 */
[----:B------:R-:W-:Y:S02]  /*9a20*/  IMAD.MOV.U32 R5, RZ, RZ, -0x1 ;  /* 0xffffffffff057424 */ /* 0x000fe400078e00ff */
[----:B------:R-:W-:Y:S01]  /*9a30*/  ISETP.NE.AND.EX P0, PT, R31, RZ, PT, P0 ;  /* 0x000000ff1f00720c */ /* 0x000fe20003f05300 */
[----:B------:R2:W4:Y:S01]  /*9a40*/  F2I.U32.TRUNC.NTZ R13, R0 ;  /* 0x00000000000d7305 */ /* 0x000522000020f000 */
[----:B------:R-:W2:Y:S01]  /*9a50*/  LDC R15, c[0x0][0x148] ;  /* 0x00005200ff0f7b82 */ /* 0x000ea20000000800 */
[----:B0-----:R-:W-:-:S02]  /*9a60*/  SHF.R.U64 R12, R4, R6, R3 ;  /* 0x00000006040c7219 */ /* 0x001fc40000001203 */
[----:B------:R-:W-:-:S05]  /*9a70*/  SHF.R.U32.HI R3, RZ, R6, R3 ;  /* 0x00000006ff037219 */ /* 0x000fca0000011603 */
[----:B------:R-:W0:Y:S01]  /*9a80*/  LDC R20, c[0x0][0x600] ;  /* 0x00018000ff147b82 */ /* 0x000e220000000800 */
[-CC-:B-1----:R-:W-:Y:S02]  /*9a90*/  SHF.R.U64 R10, R12, R8.reuse, R3.reuse ;  /* 0x000000080c0a7219 */ /* 0x182fe40000001203 */
[----:B------:R-:W-:-:S05]  /*9aa0*/  SHF.R.U32.HI R3, RZ, R8, R3 ;  /* 0x00000008ff037219 */ /* 0x000fca0000011603 */
[----:B------:R-:W1:Y:S01]  /*9ab0*/  LDC R21, c[0x0][0x648] ;  /* 0x00019200ff157b82 */ /* 0x000e620000000800 */
[-C--:B---3--:R-:W-:Y:S02]  /*9ac0*/  SHF.L.U32 R4, R5, R28.reuse, RZ ;  /* 0x0000001c05047219 */ /* 0x088fe400000006ff */
[-CC-:B------:R-:W-:Y:S02]  /*9ad0*/  SHF.R.U64 R14, R10, R28.reuse, R3.reuse ;  /* 0x0000001c0a0e7219 */ /* 0x180fe40000001203 */
[----:B------:R-:W-:Y:S02]  /*9ae0*/  SHF.R.U32.HI R5, RZ, R28, R3 ;  /* 0x0000001cff057219 */ /* 0x000fe40000011603 */
[----:B------:R-:W-:Y:S01]  /*9af0*/  LOP3.LUT R153, RZ, R4, RZ, 0x33, !PT ;  /* 0x00000004ff997212 */ /* 0x000fe200078e33ff */
[----:B------:R-:W3:Y:S01]  /*9b00*/  LDC R25, c[0x0][0x638] ;  /* 0x00018e00ff197b82 */ /* 0x000ee20000000800 */
[----:B------:R-:W-:Y:S01]  /*9b10*/  SHF.L.U32 R28, R7, R28, RZ ;  /* 0x0000001c071c7219 */ /* 0x000fe200000006ff */
[----:B------:R-:W-:-:S06]  /*9b20*/  IMAD.MOV.U32 R4, RZ, RZ, R14 ;  /* 0x000000ffff047224 */ /* 0x000fcc00078e000e */
[----:B------:R-:W0:Y:S01]  /*9b30*/  LDC R27, c[0x0][0x610] ;  /* 0x00018400ff1b7b82 */ /* 0x000e220000000800 */
[----:B----4-:R-:W-:Y:S05]  /*9b40*/  @!P0 BRA `(.L_x_285) ;  /* 0x0000000000288947 */ /* 0x010fea0003800000 */
[----:B------:R-:W4:Y:S02]  /*9b50*/  LDC R3, c[0x0][0x64c] ;  /* 0x00019300ff037b82 */ /* 0x000f240000000800 */
[----:B----4-:R-:W-:-:S05]  /*9b60*/  IADD3 R3, P0, R14, R3, RZ ;  /* 0x000000030e037210 */ /* 0x010fca0007f1e0ff */
        /* <DEDUP_REMOVED lines=8> */
.L_x_285:
[----:B------:R-:W-:Y:S01]  /*9bf0*/  ISETP.NE.AND P0, PT, R2, 0x1, PT ;  /* 0x000000010200780c */ /* 0x000fe20003f05270 */
[----:B------:R-:W-:Y:S01]  /*9c00*/  IMAD.MOV R13, RZ, RZ, -R13 ;  /* 0x000000ffff0d7224 */ /* 0x000fe200078e0a0d */
[----:B-12---:R-:W-:Y:S01]  /*9c10*/  SHF.R.U64 R0, R4, R21, R5 ;  /* 0x0000001504007219 */ /* 0x006fe20000001205 */
[----:B0-----:R-:W-:Y:S01]  /*9c20*/  VIADD R5, R20, 0xffffffff ;  /* 0xffffffff14057836 */ /* 0x001fe20000000000 */
[----:B------:R-:W-:-:S03]  /*9c30*/  LOP3.LUT R153, R10, R153, RZ, 0xc0, !PT ;  /* 0x000000990a997212 */ /* 0x000fc600078ec0ff */
[----:B------:R-:W-:Y:S01]  /*9c40*/  IMAD.MOV R3, RZ, RZ, -R0 ;  /* 0x000000ffff037224 */ /* 0x000fe200078e0a00 */
[----:B------:R-:W-:Y:S01]  /*9c50*/  LOP3.LUT R5, R12, R5, RZ, 0xc0, !PT ;  /* 0x000000050c057212 */ /* 0x000fe200078ec0ff */
[----:B------:R-:W-:Y:S02]  /*9c60*/  IMAD R153, R28, R0, R153 ;  /* 0x000000001c997224 */ /* 0x000fe400078e0299 */
[----:B---3--:R-:W-:Y:S02]  /*9c70*/  IMAD R0, R3, R25, R14 ;  /* 0x0000001903007224 */ /* 0x008fe400078e020e */
[----:B------:R-:W-:Y:S02]  /*9c80*/  @P0 IMAD R26, R15, R13, R24 ;  /* 0x0000000d0f1a0224 */ /* 0x000fe400078e0218 */
[----:B------:R-:W-:Y:S02]  /*9c90*/  IMAD R4, R0, R20, R5 ;  /* 0x0000001400047224 */ /* 0x000fe400078e0205 */
[----:B------:R-:W-:-:S02]  /*9ca0*/  IMAD R153, R153, R27, R26 ;  /* 0x0000001b99997224 */ /* 0x000fc400078e021a */
[----:B------:R-:W-:-:S03]  /*9cb0*/  IMAD.MOV.U32 R3, RZ, RZ, 0x1 ;  /* 0x00000001ff037424 */ /* 0x000fc600078e00ff */
[----:B------:R-:W-:Y:S02]  /*9cc0*/  SEL R152, R4, R153, !P0 ;  /* 0x0000009904987207 */ /* 0x000fe40004000000 */
[----:B------:R-:W-:Y:S02]  /*9cd0*/  PRMT R0, R3, 0x7610, R0 ;  /* 0x0000761003007816 */ /* 0x000fe40000000000 */
[----:B------:R-:W-:-:S07]  /*9ce0*/  SEL R153, R153, R4, !P0 ;  /* 0x0000000499997207 */ /* 0x000fce0004000000 */
.L_x_283:
[----:B------:R-:W-:-:S13]  /*9cf0*/  LOP3.LUT P0, RZ, R0, 0xff, RZ, 0xc0, !PT ;  /* 0x000000ff00ff7812 */ /* 0x000fda000780c0ff */
[----:B------:R-:W-:Y:S05]  /*9d00*/  @P0 BRA `(.L_x_286) ;  /* 0xffffff7000800947 */ /* 0x000fea000383ffff */
[----:B------:R-:W-:Y:S05]  /*9d10*/  EXIT ;  /* 0x000000000000794d */ /* 0x000fea0003800000 */
.L_x_3:
[----:B0-----:R-:W-:Y:S01]  /*9d20*/  ULDC.64 UR4, c[0x0][0x650] ;  /* 0x0001940000047ab9 */ /* 0x001fe20000000a00 */
        /* <DEDUP_REMOVED lines=25> */
.L_x_288:
[--C-:B------:R-:W-:Y:S01]  /*9ec0*/  SHF.R.U64 R12, R10, R14, R11.reuse ;  /* 0x0000000e0a0c7219 */ /* 0x100fe2000000120b */
[----:B------:R-:W0:Y:S01]  /*9ed0*/  LDC R22, c[0x0][0x618] ;  /* 0x00018600ff167b82 */ /* 0x000e220000000800 */
[----:B------:R-:W-:Y:S01]  /*9ee0*/  I2FP.F32.U32 R6, R4 ;  /* 0x0000000400067245 */ /* 0x000fe20000201000 */
[----:B------:R-:W-:Y:S01]  /*9ef0*/  ULDC UR4, c[0x0][0x150] ;  /* 0x0000540000047ab9 */ /* 0x000fe20000000800 */
[----:B------:R-:W-:Y:S02]  /*9f00*/  SHF.R.U32.HI R5, RZ, R14, R11 ;  /* 0x0000000eff057219 */ /* 0x000fe4000001160b */
[----:B------:R-:W-:Y:S01]  /*9f10*/  IADD3 R9, P0, RZ, -R12, RZ ;  /* 0x8000000cff097210 */ /* 0x000fe20007f1e0ff */
[----:B------:R-:W-:Y:S01]  /*9f20*/  FMUL R11, R6, UR4 ;  /* 0x00000004060b7c20 */ /* 0x000fe20008400000 */
[----:B------:R-:W-:Y:S01]  /*9f30*/  ULDC UR4, c[0x0][0x154] ;  /* 0x0000550000047ab9 */ /* 0x000fe20000000800 */
[----:B------:R-:W1:Y:S02]  /*9f40*/  LDC.64 R24, c[0x0][0x640] ;  /* 0x00019000ff187b82 */ /* 0x000e640000000a00 */
[----:B------:R-:W-:-:S02]  /*9f50*/  IMAD.X R5, RZ, RZ, ~R5, P0 ;  /* 0x000000ffff057224 */ /* 0x000fc400000e0e05 */
[----:B------:R-:W2:Y:S01]  /*9f60*/  F2I.U32.TRUNC.NTZ R11, R11 ;  /* 0x0000000b000b7305 */ /* 0x000ea2000020f000 */
[----:B------:R-:W-:-:S03]  /*9f70*/  IMAD.WIDE.U32 R6, R9, R20, R16 ;  /* 0x0000001409067225 */ /* 0x000fc600078e0010 */
[----:B------:R-:W3:Y:S01]  /*9f80*/  LDC R13, c[0x0][0x144] ;  /* 0x00005100ff0d7b82 */ /* 0x000ee20000000800 */
[----:B------:R-:W-:-:S04]  /*9f90*/  IMAD R8, R5, R20, RZ ;  /* 0x0000001405087224 */ /* 0x000fc800078e02ff */
[----:B------:R-:W-:Y:S02]  /*9fa0*/  IMAD R5, R9, R21, R8 ;  /* 0x0000001509057224 */ /* 0x000fe400078e0208 */
[----:B------:R-:W-:Y:S01]  /*9fb0*/  IMAD.MOV.U32 R8, RZ, RZ, -0x1 ;  /* 0xffffffffff087424 */ /* 0x000fe200078e00ff */
[----:B------:R-:W4:Y:S01]  /*9fc0*/  LDC R14, c[0x0][0x608] ;  /* 0x00018200ff0e7b82 */ /* 0x000f220000000800 */
[----:B------:R-:W-:Y:S01]  /*9fd0*/  IMAD.IADD R5, R7, 0x1, R5 ;  /* 0x0000000107057824 */ /* 0x000fe200078e0205 */
[----:B------:R-:W-:-:S04]  /*9fe0*/  I2FP.F32.U32 R7, R3 ;  /* 0x0000000300077245 */ /* 0x000fc80000201000 */
[-C--:B0-----:R-:W-:Y:S01]  /*9ff0*/  SHF.R.U64 R10, R6, R22.reuse, R5 ;  /* 0x00000016060a7219 */ /* 0x081fe20000001205 */
[----:B--2---:R-:W-:Y:S01]  /*a000*/  IMAD.MOV R6, RZ, RZ, -R11 ;  /* 0x000000ffff067224 */ /* 0x004fe200078e0a0b */
[----:B------:R-:W0:Y:S01]  /*a010*/  LDC R9, c[0x0][0x658] ;  /* 0x00019600ff097b82 */ /* 0x000e220000000800 */
[----:B-1----:R-:W-:Y:S01]  /*a020*/  ISETP.NE.U32.AND P0, PT, R24, RZ, PT ;  /* 0x000000ff1800720c */ /* 0x002fe20003f05070 */
[----:B------:R-:W-:Y:S01]  /*a030*/  FMUL R7, R7, UR4 ;  /* 0x0000000407077c20 */ /* 0x000fe20008400000 */
[----:B------:R-:W-:Y:S02]  /*a040*/  SHF.R.U32.HI R5, RZ, R22, R5 ;  /* 0x00000016ff057219 */ /* 0x000fe40000011605 */
[----:B------:R-:W-:-:S03]  /*a050*/  ISETP.NE.AND.EX P0, PT, R25, RZ, PT, P0 ;  /* 0x000000ff1900720c */ /* 0x000fc60003f05300 */
[----:B------:R-:W1:Y:S01]  /*a060*/  LDC R20, c[0x0][0x148] ;  /* 0x00005200ff147b82 */ /* 0x000e620000000800 */
[----:B---3--:R-:W-:Y:S02]  /*a070*/  IMAD R23, R13, R6, R4 ;  /* 0x000000060d177224 */ /* 0x008fe400078e0204 */
[----:B------:R-:W-:-:S05]  /*a080*/  IMAD.MOV.U32 R6, RZ, RZ, 0x1 ;  /* 0x00000001ff067424 */ /* 0x000fca00078e00ff */
[----:B------:R-:W2:Y:S01]  /*a090*/  LDC R21, c[0x0][0x600] ;  /* 0x00018000ff157b82 */ /* 0x000ea20000000800 */
[-CC-:B----4-:R-:W-:Y:S02]  /*a0a0*/  SHF.R.U64 R13, R10, R14.reuse, R5.reuse ;  /* 0x0000000e0a0d7219 */ /* 0x190fe40000001205 */
[----:B------:R-:W-:Y:S02]  /*a0b0*/  SHF.R.U32.HI R4, RZ, R14, R5 ;  /* 0x0000000eff047219 */ /* 0x000fe40000011605 */
[----:B------:R3:W4:Y:S03]  /*a0c0*/  F2I.U32.TRUNC.NTZ R14, R7 ;  /* 0x00000007000e7305 */ /* 0x000726000020f000 */
[----:B------:R-:W1:Y:S01]  /*a0d0*/  LDC R26, c[0x0][0x648] ;  /* 0x00019200ff1a7b82 */ /* 0x000e620000000800 */
[-C--:B0-----:R-:W-:Y:S02]  /*a0e0*/  SHF.R.U64 R15, R13, R9.reuse, R4 ;  /* 0x000000090d0f7219 */ /* 0x081fe40000001204 */
[----:B------:R-:W-:-:S02]  /*a0f0*/  SHF.L.U32 R8, R8, R9, RZ ;  /* 0x0000000908087219 */ /* 0x000fc400000006ff */
[-C--:B------:R-:W-:Y:S01]  /*a100*/  SHF.R.U32.HI R5, RZ, R9.reuse, R4 ;  /* 0x00000009ff057219 */ /* 0x080fe20000011604 */
[----:B------:R-:W-:Y:S01]  /*a110*/  IMAD.MOV.U32 R4, RZ, RZ, R15 ;  /* 0x000000ffff047224 */ /* 0x000fe200078e000f */
[----:B------:R-:W-:Y:S01]  /*a120*/  SHF.L.U32 R22, R6, R9, RZ ;  /* 0x0000000906167219 */ /* 0x000fe200000006ff */
[----:B------:R-:W0:Y:S01]  /*a130*/  LDC R27, c[0x0][0x638] ;  /* 0x00018e00ff1b7b82 */ /* 0x000e220000000800 */
[----:B------:R-:W-:-:S07]  /*a140*/  LOP3.LUT R28, RZ, R8, RZ, 0x33, !PT ;  /* 0x00000008ff1c7212 */ /* 0x000fce00078e33ff */
        /* <DEDUP_REMOVED lines=12> */
.L_x_289:
[----:B------:R-:W-:Y:S01]  /*a210*/  ISETP.NE.AND P0, PT, R2, 0x1, PT ;  /* 0x000000010200780c */ /* 0x000fe20003f05270 */
[----:B--2---:R-:W-:Y:S01]  /*a220*/  VIADD R7, R21, 0xffffffff ;  /* 0xffffffff15077836 */ /* 0x004fe20000000000 */
[----:B-1----:R-:W-:Y:S01]  /*a230*/  SHF.R.U64 R5, R4, R26, R5 ;  /* 0x0000001a04057219 */ /* 0x002fe20000001205 */
[----:B------:R-:W-:Y:S01]  /*a240*/  IMAD.MOV R14, RZ, RZ, -R14 ;  /* 0x000000ffff0e7224 */ /* 0x000fe200078e0a0e */
[----:B------:R-:W-:Y:S01]  /*a250*/  LOP3.LUT R4, R13, R28, RZ, 0xc0, !PT ;  /* 0x0000001c0d047212 */ /* 0x000fe200078ec0ff */
[----:B------:R-:W-:Y:S01]  /*a260*/  IMAD.MOV.U32 R8, RZ, RZ, R12 ;  /* 0x000000ffff087224 */ /* 0x000fe200078e000c */
[----:B------:R-:W-:Y:S01]  /*a270*/  LOP3.LUT R10, R10, R7, RZ, 0xc0, !PT ;  /* 0x000000070a0a7212 */ /* 0x000fe200078ec0ff */
[----:B------:R-:W-:Y:S02]  /*a280*/  IMAD.MOV R6, RZ, RZ, -R5 ;  /* 0x000000ffff067224 */ /* 0x000fe400078e0a05 */
[----:B------:R-:W-:-:S04]  /*a290*/  IMAD R4, R22, R5, R4 ;  /* 0x0000000516047224 */ /* 0x000fc800078e0204 */
[----:B------:R-:W-:Y:S02]  /*a2a0*/  @P0 IMAD R23, R20, R14, R3 ;  /* 0x0000000e14170224 */ /* 0x000fe400078e0203 */
[----:B0-----:R-:W-:Y:S02]  /*a2b0*/  IMAD R3, R6, R27, R15 ;  /* 0x0000001b06037224 */ /* 0x001fe400078e020f */
[----:B------:R-:W-:Y:S02]  /*a2c0*/  IMAD R7, R4, R29, R23 ;  /* 0x0000001d04077224 */ /* 0x000fe400078e0217 */
[----:B------:R-:W-:Y:S02]  /*a2d0*/  IMAD R4, R3, R21, R10 ;  /* 0x0000001503047224 */ /* 0x000fe400078e020a */
[----:B------:R-:W-:-:S03]  /*a2e0*/  IMAD.MOV.U32 R6, RZ, RZ, 0x1 ;  /* 0x00000001ff067424 */ /* 0x000fc600078e00ff */
[----:B------:R-:W-:Y:S02]  /*a2f0*/  SEL R9, R4, R7, !P0 ;  /* 0x0000000704097207 */ /* 0x000fe40004000000 */
[----:B------:R-:W-:-:S07]  /*a300*/  SEL R7, R7, R4, !P0 ;  /* 0x0000000407077207 */ /* 0x000fce0004000000 */
.L_x_287:
[----:B------:R-:W-:-:S08]  /*a310*/  NOP ;  /* 0x0000000000007918 */ /* 0x000fd00000000000 */
[----:B------:R-:W0:-:S00]  /*a320*/  USETMAXREG.DEALLOC.CTAPOOL 0x28 ;  /* 0x00000028000079c8 */ /* 0x000e0000080e0500 */
[----:B0-----:R-:W-:-:S13]  /*a330*/  ISETP.NE.AND P0, PT, R0, RZ, PT ;  /* 0x000000ff0000720c */ /* 0x001fda0003f05270 */
[----:B------:R-:W-:Y:S05]  /*a340*/  @P0 EXIT ;  /* 0x000000000000094d */ /* 0x000fea0003800000 */
[----:B------:R-:W-:Y:S01]  /*a350*/  LOP3.LUT P0, RZ, R6, 0xff, RZ, 0xc0, !PT ;  /* 0x000000ff06ff7812 */ /* 0x000fe2000780c0ff */
[----:B------:R-:W-:Y:S02]  /*a360*/  IMAD.MOV.U32 R0, RZ, RZ, 0x1 ;  /* 0x00000001ff007424 */ /* 0x000fe400078e00ff */
[----:B------:R-:W-:-:S10]  /*a370*/  IMAD.MOV.U32 R12, RZ, RZ, RZ ;  /* 0x000000ffff0c7224 */ /* 0x000fd400078e00ff */
[----:B------:R-:W-:Y:S05]  /*a380*/  @!P0 BRA `(.L_x_290) ;  /* 0x0000000c00308947 */ /* 0x000fea0003800000 */
[----:B------:R-:W0:Y:S01]  /*a390*/  LDC R0, c[0x0][0x28c] ;  /* 0x0000a300ff007b82 */ /* 0x000e220000000800 */
[----:B------:R-:W-:Y:S01]  /*a3a0*/  ULDC UR5, c[0x0][0x600] ;  /* 0x0001800000057ab9 */ /* 0x000fe20000000800 */
[----:B------:R-:W-:Y:S01]  /*a3b0*/  ULDC UR4, c[0x0][0xc] ;  /* 0x0000030000047ab9 */ /* 0x000fe20000000800 */
[----:B------:R-:W-:Y:S01]  /*a3c0*/  UIADD3 UR16, UR5, -0x1, URZ ;  /* 0xffffffff05107890 */ /* 0x000fe2000fffe03f */
[C---:B------:R-:W-:Y:S01]  /*a3d0*/  LOP3.LUT P2, RZ, R18.reuse, 0x7f, RZ, 0xc0, !PT ;  /* 0x0000007f12ff7812 */ /* 0x040fe2000784c0ff */
[----:B------:R-:W-:Y:S01]  /*a3e0*/  ULDC UR6, c[0x0][0x658] ;  /* 0x0001960000067ab9 */ /* 0x000fe20000000800 */
[----:B------:R-:W-:Y:S01]  /*a3f0*/  ULDC UR5, c[0x0][0x10] ;  /* 0x0000040000057ab9 */ /* 0x000fe20000000800 */
[----:B------:R-:W-:Y:S01]  /*a400*/  UMOV UR7, 0xffffffff ;  /* 0xffffffff00077882 */ /* 0x000fe20000000000 */
[----:B------:R-:W-:Y:S01]  /*a410*/  UMOV UR8, 0x1 ;  /* 0x0000000100087882 */ /* 0x000fe20000000000 */
[----:B------:R-:W-:Y:S01]  /*a420*/  UIMAD.WIDE.U32 UR4, UR4, UR5, URZ ;  /* 0x00000005040472a5 */ /* 0x000fe2000f8e003f */
[----:B------:R-:W-:Y:S01]  /*a430*/  LOP3.LUT P0, RZ, R18, 0x1f, RZ, 0xc0, !PT ;  /* 0x0000001f12ff7812 */ /* 0x000fe2000780c0ff */
[----:B------:R-:W-:Y:S01]  /*a440*/  USHF.L.U32 UR7, UR7, UR6, URZ ;  /* 0x0000000607077299 */ /* 0x000fe2000800063f */
[----:B------:R-:W-:Y:S01]  /*a450*/  BSSY B0, `(.L_x_290) ;  /* 0x00000bf000007945 */ /* 0x000fe20003800000 */
[----:B------:R-:W-:Y:S01]  /*a460*/  USHF.L.U32 UR18, UR8, UR6, URZ ;  /* 0x0000000608127299 */ /* 0x000fe2000800063f */
[----:B------:R-:W-:Y:S01]  /*a470*/  IMAD.MOV.U32 R13, RZ, RZ, 0x1 ;  /* 0x00000001ff0d7424 */ /* 0x000fe200078e00ff */
[----:B------:R-:W-:Y:S01]  /*a480*/  LOP3.LUT R11, R19, 0x2, RZ, 0xfc, !PT ;  /* 0x00000002130b7812 */ /* 0x000fe200078efcff */
[----:B------:R-:W-:Y:S01]  /*a490*/  ULDC UR6, c[0x0][0x14] ;  /* 0x0000050000067ab9 */ /* 0x000fe20000000800 */
[----:B------:R-:W-:Y:S01]  /*a4a0*/  PLOP3.LUT P0, PT, P0, P2, PT, 0x8a, 0x0 ;  /* 0x000000000000781c */ /* 0x000fe20000705172 */
[----:B------:R-:W-:Y:S01]  /*a4b0*/  UIMAD.WIDE.U32 UR20, UR4, UR6, URZ ;  /* 0x00000006041472a5 */ /* 0x000fe2000f8e003f */
[----:B------:R-:W-:Y:S01]  /*a4c0*/  IMAD.MOV.U32 R12, RZ, RZ, RZ ;  /* 0x000000ffff0c7224 */ /* 0x000fe200078e00ff */
[----:B------:R-:W-:-:S02]  /*a4d0*/  UIMAD UR13, UR5, UR6, URZ ;  /* 0x00000006050d72a4 */ /* 0x000fc4000f8e023f */
[----:B------:R-:W-:Y:S01]  /*a4e0*/  ULOP3.LUT UR17, URZ, UR7, URZ, 0x33, !UPT ;  /* 0x000000073f117292 */ /* 0x000fe2000f8e333f */
[----:B0-----:R-:W-:Y:S01]  /*a4f0*/  VIADD R0, R0, 0x1f ;  /* 0x0000001f00007836 */ /* 0x001fe20000000000 */
[----:B------:R-:W-:Y:S01]  /*a500*/  UIADD3 UR13, UR21, UR13, URZ ;  /* 0x0000000d150d7290 */ /* 0x000fe2000fffe03f */
[----:B------:R-:W-:-:S03]  /*a510*/  ULDC.64 UR22, c[0x0][0x198] ;  /* 0x0000660000167ab9 */ /* 0x000fc60000000a00 */
[----:B------:R-:W-:-:S04]  /*a520*/  SHF.R.S32.HI R3, RZ, 0x1f, R0 ;  /* 0x0000001fff037819 */ /* 0x000fc80000011400 */
[----:B------:R-:W-:Y:S01]  /*a530*/  LEA.HI R3, R3, R0, RZ, 0x5 ;  /* 0x0000000003037211 */ /* 0x000fe200078f28ff */
[----:B------:R-:W-:-:S03]  /*a540*/  IMAD.MOV.U32 R0, RZ, RZ, 0x1 ;  /* 0x00000001ff007424 */ /* 0x000fc600078e00ff */
[----:B------:R-:W-:-:S05]  /*a550*/  SHF.R.S32.HI R3, RZ, 0x5, R3 ;  /* 0x00000005ff037819 */ /* 0x000fca0000011403 */
[----:B------:R-:W-:-:S07]  /*a560*/  VIADD R10, R3, 0x1 ;  /* 0x00000001030a7836 */ /* 0x000fce0000000000 */
.L_x_302:
[----:B------:R-:W-:-:S03]  /*a570*/  UMOV UR4, 0xffffffff ;  /* 0xffffffff00047882 */ /* 0x000fc60000000000 */
[----:B------:R-:W-:Y:S05]  /*a580*/  BRA.DIV UR4, `(.L_x_291) ;  /* 0x0000000e04787947 */ /* 0x000fea000b800000 */
[----:B------:R-:W-:-:S13]  /*a590*/  ELECT P6, URZ, PT ;  /* 0x00000000003f782f */ /* 0x000fda00038c0000 */
.L_x_312:
[----:B------:R-:W0:Y:S01]  /*a5a0*/  LDC R4, c[0x0][0x28c] ;  /* 0x0000a300ff047b82 */ /* 0x000e220000000800 */
[----:B------:R-:W-:Y:S01]  /*a5b0*/  BSSY B1, `(.L_x_292) ;  /* 0x0000037000017945 */ /* 0x000fe20003800000 */
[----:B0-----:R-:W-:-:S13]  /*a5c0*/  ISETP.LT.OR P6, PT, R4, 0x1, !P6 ;  /* 0x000000010400780c */ /* 0x001fda00077c1670 */
[----:B------:R-:W-:Y:S05]  /*a5d0*/  @P6 BRA `(.L_x_293) ;  /* 0x0000000000d06947 */ /* 0x000fea0003800000 */
[----:B------:R-:W-:Y:S02]  /*a5e0*/  IMAD.SHL.U32 R15, R9, 0x100, RZ ;  /* 0x00000100090f7824 */ /* 0x000fe400078e00ff */
[----:B------:R-:W-:Y:S02]  /*a5f0*/  IMAD.SHL.U32 R18, R7, 0x80, RZ ;  /* 0x0000008007127824 */ /* 0x000fe400078e00ff */
[----:B------:R-:W-:Y:S02]  /*a600*/  IMAD.MOV.U32 R20, RZ, RZ, RZ ;  /* 0x000000ffff147224 */ /* 0x000fe400078e00ff */
[----:B------:R-:W-:Y:S02]  /*a610*/  IMAD.MOV.U32 R4, RZ, RZ, R10 ;  /* 0x000000ffff047224 */ /* 0x000fe400078e000a */
[----:B------:R-:W-:Y:S02]  /*a620*/  IMAD.MOV.U32 R5, RZ, RZ, R0 ;  /* 0x000000ffff057224 */ /* 0x000fe400078e0000 */
[----:B------:R-:W-:-:S07]  /*a630*/  IMAD.MOV.U32 R6, RZ, RZ, R12 ;  /* 0x000000ffff067224 */ /* 0x000fce00078e000c */
.L_x_297:
[----:B------:R-:W0:Y:S01]  /*a640*/  S2R R14, SR_CgaCtaId ;  /* 0x00000000000e7919 */ /* 0x000e220000008800 */
[----:B------:R-:W-:Y:S01]  /*a650*/  MOV R7, 0x400 ;  /* 0x0000040000077802 */ /* 0x000fe20000000f00 */
[----:B------:R-:W1:Y:S03]  /*a660*/  @!P2 LDC R9, c[0x0][0x500] ;  /* 0x00014000ff09ab82 */ /* 0x000e660000000800 */
[----:B0-----:R-:W-:Y:S02]  /*a670*/  LEA R21, R14, R7, 0x18 ;  /* 0x000000070e157211 */ /* 0x001fe400078ec0ff */
[----:B------:R-:W-:-:S03]  /*a680*/  SHF.L.U32 R7, R5, 0x1f, RZ ;  /* 0x0000001f05077819 */ /* 0x000fc600000006ff */
[----:B------:R-:W-:-:S04]  /*a690*/  IMAD R14, R6, 0x8, R21 ;  /* 0x00000008060e7824 */ /* 0x000fc800078e0215 */
[----:B------:R-:W0:Y:S02]  /*a6a0*/  SYNCS.PHASECHK.TRANS64.TRYWAIT P1, [R14+URZ+0x18], R7 ;  /* 0x000018070e0075a7 */ /* 0x000e24000802017f */
[----:B01----:R-:W-:Y:S05]  /*a6b0*/  @!P1 BRA `(.L_x_294) ;  /* 0x0000000c004c9947 */ /* 0x003fea0003800000 */
.L_x_313:
[----:B0-----:R-:W-:Y:S01]  /*a6c0*/  PRMT R7, R11, 0x9910, RZ ;  /* 0x000099100b077816 */ /* 0x001fe200000000ff */
[----:B------:R0:W-:Y:S03]  /*a6d0*/  @!P2 SYNCS.ARRIVE.TRANS64 RZ, [R14+URZ], R9 ;  /* 0x000000090effa9a7 */ /* 0x0001e6000800003f */
[----:B------:R-:W-:-:S13]  /*a6e0*/  ISETP.NE.AND P1, PT, R7, 0x2, PT ;  /* 0x000000020700780c */ /* 0x000fda0003f25270 */
[----:B0-----:R-:W-:Y:S05]  /*a6f0*/  @P1 BRA `(.L_x_295) ;  /* 0x0000000000041947 */ /* 0x001fea0003800000 */
[----:B------:R-:W-:Y:S01]  /*a700*/  BPT.TRAP 0x1 ;  /* 0x000000040000795c */ /* 0x000fe20000300000 */
.L_x_295:
[----:B------:R-:W-:Y:S05]  /*a710*/  @P0 BRA `(.L_x_296) ;  /* 0x0000000000040947 */ /* 0x000fea0003800000 */
[----:B------:R-:W-:Y:S01]  /*a720*/  BPT.TRAP 0x1 ;  /* 0x000000040000795c */ /* 0x000fe20000300000 */
.L_x_296:
[--C-:B------:R-:W-:Y:S01]  /*a730*/  IMAD R7, R6, 0x2000, R21.reuse ;  /* 0x0000200006077824 */ /* 0x100fe200078e0215 */
[----:B------:R-:W-:Y:S01]  /*a740*/  R2UR UR9, R14 ;  /* 0x000000000e0972ca */ /* 0x000fe200000e0000 */
[----:B------:R-:W-:Y:S01]  /*a750*/  IMAD R21, R6, 0x4000, R21 ;  /* 0x0000400006157824 */ /* 0x000fe200078e0215 */
[----:B------:R-:W-:Y:S01]  /*a760*/  UIADD3 UR4, UP0, UR22, 0xf0, URZ ;  /* 0x000000f016047890 */ /* 0x000fe2000ff1e03f */
[----:B------:R-:W-:Y:S01]  /*a770*/  VIADD R4, R4, 0xffffffff ;  /* 0xffffffff04047836 */ /* 0x000fe20000000000 */
[----:B------:R-:W-:Y:S01]  /*a780*/  R2UR UR5, R7 ;  /* 0x00000000070572ca */ /* 0x000fe200000e0000 */
[----:B------:R-:W-:Y:S01]  /*a790*/  UIADD3 UR24, UP1, UR22, 0x1f0, URZ ;  /* 0x000001f016187890 */ /* 0x000fe2000ff3e03f */
[----:B------:R-:W-:Y:S01]  /*a7a0*/  R2UR UR8, R21 ;  /* 0x00000000150872ca */ /* 0x000fe200000e0000 */
[----:B------:R-:W-:Y:S01]  /*a7b0*/  VIADD R6, R6, 0x1 ;  /* 0x0000000106067836 */ /* 0x000fe20000000000 */
[----:B------:R-:W-:Y:S01]  /*a7c0*/  R2UR UR11, R18 ;  /* 0x00000000120b72ca */ /* 0x000fe200000e0000 */
[----:B------:R-:W-:Y:S01]  /*a7d0*/  UIADD3.X UR25, URZ, UR23, URZ, UP1, !UPT ;  /* 0x000000173f197290 */ /* 0x000fe20008ffe43f */
[----:B------:R-:W-:Y:S01]  /*a7e0*/  R2UR UR10, R20 ;  /* 0x00000000140a72ca */ /* 0x000fe200000e0000 */
[----:B------:R-:W-:Y:S01]  /*a7f0*/  UMOV UR6, 0x0 ;  /* 0x0000000000067882 */ /* 0x000fe20000000000 */
[----:B------:R-:W-:Y:S01]  /*a800*/  R2UR UR12, R8 ;  /* 0x00000000080c72ca */ /* 0x000fe200000e0000 */
[----:B------:R-:W-:Y:S01]  /*a810*/  UMOV UR7, 0x10000000 ;  /* 0x1000000000077882 */ /* 0x000fe20000000000 */
[----:B------:R-:W-:Y:S01]  /*a820*/  R2UR UR19, R15 ;  /* 0x000000000f1372ca */ /* 0x000fe200000e0000 */
[----:B------:R-:W-:Y:S01]  /*a830*/  VIADD R20, R20, 0x20 ;  /* 0x0000002014147836 */ /* 0x000fe20000000000 */
[----:B------:R-:W-:Y:S01]  /*a840*/  ISETP.GT.AND P3, PT, R4, 0x1, PT ;  /* 0x000000010400780c */ /* 0x000fe20003f64270 */
[----:B------:R-:W-:Y:S01]  /*a850*/  UIADD3 UR14, UR5, 0x100, URZ ;  /* 0x00000100050e7890 */ /* 0x000fe2000fffe03f */
[----:B------:R-:W-:Y:S01]  /*a860*/  ISETP.NE.AND P1, PT, R6, 0x3, PT ;  /* 0x000000030600780c */ /* 0x000fe20003f25270 */
[----:B------:R-:W-:-:S02]  /*a870*/  UIADD3.X UR5, URZ, UR23, URZ, UP0, !UPT ;  /* 0x000000173f057290 */ /* 0x000fc400087fe43f */
[----:B------:R-:W-:Y:S01]  /*a880*/  UIADD3 UR15, UR8, 0x6100, URZ ;  /* 0x00006100080f7890 */ /* 0x000fe2000fffe03f */
[----:B------:R-:W-:Y:S02]  /*a890*/  SEL R14, RZ, 0x1, P1 ;  /* 0x00000001ff0e7807 */ /* 0x000fe40000800000 */
[----:B------:R-:W-:Y:S01]  /*a8a0*/  UMOV UR8, UR14 ;  /* 0x0000000e00087c82 */ /* 0x000fe20008000000 */
[----:B------:R-:W-:Y:S02]  /*a8b0*/  SEL R6, R6, RZ, P1 ;  /* 0x000000ff06067207 */ /* 0x000fe40000800000 */
[----:B------:R-:W-:Y:S01]  /*a8c0*/  LOP3.LUT R5, R5, R14, RZ, 0x3c, !PT ;  /* 0x0000000e05057212 */ /* 0x000fe200078e3cff */
[----:B------:R0:W-:Y:S02]  /*a8d0*/  UTMALDG.3D [UR8], [UR4], desc[UR6] ;  /* 0x00000608040075b4 */ /* 0x0001e40008011000 */
[----:B0-----:R-:W-:Y:S01]  /*a8e0*/  UMOV UR8, UR15 ;  /* 0x0000000f00087c82 */ /* 0x001fe20008000000 */
[----:B------:R-:W-:-:S02]  /*a8f0*/  UMOV UR11, UR19 ;  /* 0x00000013000b7c82 */ /* 0x000fc40008000000 */
[----:B------:R0:W-:Y:S02]  /*a900*/  UTMALDG.3D [UR8], [UR24], desc[UR6] ;  /* 0x00000608180075b4 */ /* 0x0001e40008011000 */
[----:B0-----:R-:W-:Y:S05]  /*a910*/  @P3 BRA `(.L_x_297) ;  /* 0xfffffffc00483947 */ /* 0x001fea000383ffff */
.L_x_293:
[----:B------:R-:W-:Y:S05]  /*a920*/  BSYNC B1 ;  /* 0x0000000000017941 */ /* 0x000fea0003800000 */
.L_x_292:
[----:B------:R-:W-:Y:S01]  /*a930*/  LOP3.LUT P3, RZ, R13, 0xff, RZ, 0xc0, !PT ;  /* 0x000000ff0dff7812 */ /* 0x000fe2000786c0ff */
[----:B------:R-:W-:Y:S01]  /*a940*/  IMAD.IADD R12, R3, 0x1, R12 ;  /* 0x00000001030c7824 */ /* 0x000fe200078e020c */
[----:B------:R-:W-:Y:S01]  /*a950*/  IADD3 R16, P4, R16, UR20, RZ ;  /* 0x0000001410107c10 */ /* 0x000fe2000ff9e0ff */
[----:B------:R-:W-:Y:S01]  /*a960*/  ULDC.64 UR4, c[0x0][0x650] ;  /* 0x0001940000047ab9 */ /* 0x000fe20000000a00 */
[----:B------:R-:W-:Y:S01]  /*a970*/  BSSY B1, `(.L_x_298) ;  /* 0x000006a000017945 */ /* 0x000fe20003800000 */
[----:B------:R-:W-:Y:S01]  /*a980*/  IMAD.MOV.U32 R9, RZ, RZ, -0x1 ;  /* 0xffffffffff097424 */ /* 0x000fe200078e00ff */
[----:B------:R-:W-:Y:S01]  /*a990*/  ISETP.GT.U32.AND P1, PT, R12, 0x2, PT ;  /* 0x000000020c00780c */ /* 0x000fe20003f24070 */
[----:B------:R-:W-:Y:S01]  /*a9a0*/  IMAD.MOV.U32 R8, RZ, RZ, -0x1 ;  /* 0xffffffffff087424 */ /* 0x000fe200078e00ff */
[----:B------:R-:W-:Y:S02]  /*a9b0*/  IADD3.X R17, R17, UR13, RZ, P4, !PT ;  /* 0x0000000d11117c10 */ /* 0x000fe4000a7fe4ff */
[----:B------:R-:W-:-:S02]  /*a9c0*/  ISETP.LT.U32.AND P1, PT, R3, 0x3, P1 ;  /* 0x000000030300780c */ /* 0x000fc40000f21070 */
[----:B------:R-:W-:Y:S01]  /*a9d0*/  PRMT R13, RZ, 0x7610, R13 ;  /* 0x00007610ff0d7816 */ /* 0x000fe2000000000d */
[----:B------:R-:W0:Y:S01]  /*a9e0*/  @P3 S2R R5, SR_CgaCtaId ;  /* 0x0000000000053919 */ /* 0x000e220000008800 */
[----:B------:R-:W-:-:S04]  /*a9f0*/  @P3 MOV R4, 0x400 ;  /* 0x0000040000043802 */ /* 0x000fc80000000f00 */
[----:B0-----:R-:W-:Y:S01]  /*aa00*/  @P3 LEA R6, R5, R4, 0x18 ;  /* 0x0000000405063211 */ /* 0x001fe200078ec0ff */
[----:B------:R-:W-:-:S03]  /*aa10*/  IMAD.WIDE.U32 R4, R12, -0x55555555, RZ ;  /* 0xaaaaaaab0c047825 */ /* 0x000fc600078e00ff */
[----:B------:R0:W-:Y:S01]  /*aa20*/  @P3 SYNCS.ARRIVE.TRANS64.A1T0 RZ, [R6+URZ+0x48], RZ ;  /* 0x000048ff06ff39a7 */ /* 0x0001e2000810003f */
[----:B------:R-:W-:Y:S02]  /*aa30*/  ISETP.GE.U32.AND P3, PT, R3, 0x3, PT ;  /* 0x000000030300780c */ /* 0x000fe40003f66070 */
[----:B------:R-:W-:Y:S02]  /*aa40*/  SHF.R.U32.HI R7, RZ, 0x1, R5 ;  /* 0x00000001ff077819 */ /* 0x000fe40000011605 */
[----:B------:R-:W-:Y:S02]  /*aa50*/  SEL R5, RZ, 0x1, !P1 ;  /* 0x00000001ff057807 */ /* 0x000fe40004800000 */
[----:B------:R-:W-:Y:S01]  /*aa60*/  ISETP.GE.U32.AND P1, PT, R16, UR4, PT ;  /* 0x0000000410007c0c */ /* 0x000fe2000bf26070 */
[----:B------:R-:W-:Y:S01]  /*aa70*/  IMAD R12, R7, -0x3, R12 ;  /* 0xfffffffd070c7824 */ /* 0x000fe200078e020c */
[----:B------:R-:W-:Y:S02]  /*aa80*/  LOP3.LUT R0, R0, R5, RZ, 0x3c, !PT ;  /* 0x0000000500007212 */ /* 0x000fe400078e3cff */
[----:B------:R-:W-:-:S02]  /*aa90*/  ISETP.GE.U32.AND.EX P1, PT, R17, UR5, PT, P1 ;  /* 0x0000000511007c0c */ /* 0x000fc4000bf26110 */
[----:B------:R-:W-:Y:S02]  /*aaa0*/  PRMT R4, RZ, 0x7610, R4 ;  /* 0x00007610ff047816 */ /* 0x000fe40000000004 */
[----:B------:R-:W-:Y:S01]  /*aab0*/  @P3 LOP3.LUT R0, R0, 0x1, R7, 0x78, !PT ;  /* 0x0000000100003812 */ /* 0x000fe200078e7807 */
[----:B------:R-:W-:-:S08]  /*aac0*/  IMAD.MOV.U32 R7, RZ, RZ, -0x1 ;  /* 0xffffffffff077424 */ /* 0x000fd000078e00ff */
[----:B0-----:R-:W-:Y:S05]  /*aad0*/  @P1 BRA `(.L_x_299) ;  /* 0x00000004004c1947 */ /* 0x001fea0003800000 */
[----:B------:R-:W-:Y:S01]  /*aae0*/  ULDC.64 UR4, c[0x0][0x628] ;  /* 0x00018a0000047ab9 */ /* 0x000fe20000000a00 */
[----:B------:R-:W0:Y:S01]  /*aaf0*/  S2R R15, SR_CTAID.X ;  /* 0x00000000000f7919 */ /* 0x000e220000002500 */
[----:B------:R-:W-:Y:S01]  /*ab00*/  ISETP.NE.U32.AND P1, PT, RZ, UR4, PT ;  /* 0x00000004ff007c0c */ /* 0x000fe2000bf25070 */
[----:B------:R-:W-:Y:S01]  /*ab10*/  ULDC UR7, c[0x0][0x630] ;  /* 0x00018c0000077ab9 */ /* 0x000fe20000000800 */
[----:B------:R-:W-:Y:S01]  /*ab20*/  IMAD.MOV.U32 R4, RZ, RZ, R16 ;  /* 0x000000ffff047224 */ /* 0x000fe200078e0010 */
[----:B------:R-:W1:Y:S01]  /*ab30*/  S2R R14, SR_CTAID.Y ;  /* 0x00000000000e7919 */ /* 0x000e620000002600 */
[----:B------:R-:W-:Y:S01]  /*ab40*/  ISETP.NE.AND.EX P1, PT, RZ, UR5, PT, P1 ;  /* 0x00000005ff007c0c */ /* 0x000fe2000bf25310 */
[----:B------:R-:W-:-:S12]  /*ab50*/  IMAD.MOV.U32 R5, RZ, RZ, R17 ;  /* 0x000000ffff057224 */ /* 0x000fd800078e0011 */
[----:B------:R-:W-:Y:S05]  /*ab60*/  @!P1 BRA `(.L_x_300) ;  /* 0x0000000000289947 */ /* 0x000fea0003800000 */
[----:B------:R-:W-:Y:S02]  /*ab70*/  ULDC UR6, c[0x0][0x634] ;  /* 0x00018d0000067ab9 */ /* 0x000fe40000000800 */
[----:B------:R-:W-:-:S05]  /*ab80*/  IADD3 R9, P1, R16, UR6, RZ ;  /* 0x0000000610097c10 */ /* 0x000fca000ff3e0ff */
[----:B------:R-:W-:-:S04]  /*ab90*/  IMAD.X R21, RZ, RZ, R17, P1 ;  /* 0x000000ffff157224 */ /* 0x000fc800008e0611 */
[----:B------:R-:W-:-:S04]  /*aba0*/  IMAD.WIDE.U32 R6, R21, UR4, RZ ;  /* 0x0000000415067c25 */ /* 0x000fc8000f8e00ff */
[----:B------:R-:W-:-:S04]  /*abb0*/  IMAD.WIDE.U32 R6, P1, R9, UR5, R6 ;  /* 0x0000000509067c25 */ /* 0x000fc8000f820006 */
[----:B------:R-:W-:-:S04]  /*abc0*/  IMAD.WIDE.U32 R8, R9, UR4, RZ ;  /* 0x0000000409087c25 */ /* 0x000fc8000f8e00ff */
[----:B------:R-:W-:Y:S01]  /*abd0*/  IMAD.X R5, RZ, RZ, RZ, P1 ;  /* 0x000000ffff057224 */ /* 0x000fe200008e06ff */
[----:B------:R-:W-:Y:S01]  /*abe0*/  IADD3 RZ, P1, R9, R6, RZ ;  /* 0x0000000609ff7210 */ /* 0x000fe20007f3e0ff */
[----:B------:R-:W-:-:S04]  /*abf0*/  IMAD.MOV.U32 R4, RZ, RZ, R7 ;  /* 0x000000ffff047224 */ /* 0x000fc800078e0007 */
[----:B------:R-:W-:-:S08]  /*ac00*/  IMAD.WIDE.U32.X R4, R21, UR5, R4, P1 ;  /* 0x0000000515047c25 */ /* 0x000fd000088e0404 */
.L_x_300:
[--C-:B------:R-:W-:Y:S01]  /*ac10*/  SHF.R.U64 R8, R4, UR7, R5.reuse ;  /* 0x0000000704087c19 */ /* 0x100fe20008001205 */
[----:B------:R-:W-:Y:S01]  /*ac20*/  ULDC.64 UR4, c[0x0][0x620] ;  /* 0x0001880000047ab9 */ /* 0x000fe20000000a00 */
[----:B------:R-:W-:Y:S01]  /*ac30*/  SHF.R.U32.HI R4, RZ, UR7, R5 ;  /* 0x00000007ff047c19 */ /* 0x000fe20008011605 */
[----:B------:R-:W2:Y:S01]  /*ac40*/  LDC R24, c[0x0][0x144] ;  /* 0x00005100ff187b82 */ /* 0x000ea20000000800 */
[----:B------:R-:W-:Y:S01]  /*ac50*/  IADD3 R7, P1, RZ, -R8, RZ ;  /* 0x80000008ff077210 */ /* 0x000fe20007f3e0ff */
[----:B------:R-:W-:Y:S01]  /*ac60*/  ULDC.64 UR8, c[0x0][0x640] ;  /* 0x0001900000087ab9 */ /* 0x000fe20000000a00 */
[----:B0-----:R-:W-:Y:S01]  /*ac70*/  I2FP.F32.U32 R9, R15 ;  /* 0x0000000f00097245 */ /* 0x001fe20000201000 */
[----:B------:R-:W-:Y:S02]  /*ac80*/  ULDC UR6, c[0x0][0x608] ;  /* 0x0001820000067ab9 */ /* 0x000fe40000000800 */
[----:B------:R-:W-:Y:S01]  /*ac90*/  IMAD.X R4, RZ, RZ, ~R4, P1 ;  /* 0x000000ffff047224 */ /* 0x000fe200008e0e04 */
[----:B------:R-:W-:Y:S01]  /*aca0*/  ISETP.NE.U32.AND P1, PT, RZ, UR8, PT ;  /* 0x00000008ff007c0c */ /* 0x000fe2000bf25070 */
[----:B------:R-:W0:Y:S02]  /*acb0*/  LDC R21, c[0x0][0x148] ;  /* 0x00005200ff157b82 */ /* 0x000e240000000800 */
[----:B------:R-:W-:Y:S01]  /*acc0*/  IMAD R6, R4, UR4, RZ ;  /* 0x0000000404067c24 */ /* 0x000fe2000f8e02ff */
[----:B------:R-:W-:Y:S01]  /*acd0*/  ISETP.NE.AND.EX P1, PT, RZ, UR9, PT, P1 ;  /* 0x00000009ff007c0c */ /* 0x000fe2000bf25310 */
[----:B------:R-:W-:Y:S01]  /*ace0*/  IMAD.WIDE.U32 R4, R7, UR4, R16 ;  /* 0x0000000407047c25 */ /* 0x000fe2000f8e0010 */
[----:B------:R-:W-:-:S03]  /*acf0*/  ULDC UR4, c[0x0][0x150] ;  /* 0x0000540000047ab9 */ /* 0x000fc60000000800 */
[----:B------:R-:W-:Y:S02]  /*ad00*/  IMAD R7, R7, UR5, R6 ;  /* 0x0000000507077c24 */ /* 0x000fe4000f8e0206 */
[----:B------:R-:W-:Y:S01]  /*ad10*/  FMUL R6, R9, UR4 ;  /* 0x0000000409067c20 */ /* 0x000fe20008400000 */
[----:B------:R-:W-:Y:S01]  /*ad20*/  ULDC UR4, c[0x0][0x618] ;  /* 0x0001860000047ab9 */ /* 0x000fe20000000800 */
[----:B------:R-:W-:Y:S01]  /*ad30*/  ULDC UR5, c[0x0][0x154] ;  /* 0x0000550000057ab9 */ /* 0x000fe20000000800 */
[----:B------:R-:W-:-:S03]  /*ad40*/  IMAD.IADD R5, R5, 0x1, R7 ;  /* 0x0000000105057824 */ /* 0x000fc600078e0207 */
[----:B------:R-:W3:Y:S02]  /*ad50*/  F2I.U32.TRUNC.NTZ R6, R6 ;  /* 0x0000000600067305 */ /* 0x000ee4000020f000 */
[----:B------:R-:W-:Y:S02]  /*ad60*/  SHF.R.U64 R9, R4, UR4, R5 ;  /* 0x0000000404097c19 */ /* 0x000fe40008001205 */
[----:B-1----:R-:W-:-:S05]  /*ad70*/  I2FP.F32.U32 R4, R14 ;  /* 0x0000000e00047245 */ /* 0x002fca0000201000 */
[----:B------:R-:W-:Y:S01]  /*ad80*/  FMUL R22, R4, UR5 ;  /* 0x0000000504167c20 */ /* 0x000fe20008400000 */
[----:B------:R-:W-:Y:S01]  /*ad90*/  SHF.R.U32.HI R4, RZ, UR4, R5 ;  /* 0x00000004ff047c19 */ /* 0x000fe20008011605 */
[----:B------:R-:W-:-:S03]  /*ada0*/  ULDC UR4, c[0x0][0x658] ;  /* 0x0001960000047ab9 */ /* 0x000fc60000000800 */
[--C-:B------:R-:W-:Y:S01]  /*adb0*/  SHF.R.U64 R20, R9, UR6, R4.reuse ;  /* 0x0000000609147c19 */ /* 0x100fe20008001204 */
[----:B------:R-:W1:Y:S01]  /*adc0*/  F2I.U32.TRUNC.NTZ R22, R22 ;  /* 0x0000001600167305 */ /* 0x000e62000020f000 */
[----:B------:R-:W-:Y:S01]  /*add0*/  SHF.R.U32.HI R5, RZ, UR6, R4 ;  /* 0x00000006ff057c19 */ /* 0x000fe20008011604 */
[----:B---3--:R-:W-:-:S03]  /*ade0*/  IMAD.MOV R6, RZ, RZ, -R6 ;  /* 0x000000ffff067224 */ /* 0x008fc600078e0a06 */
[----:B------:R-:W-:Y:S01]  /*adf0*/  SHF.R.U64 R18, R20, UR4, R5 ;  /* 0x0000000414127c19 */ /* 0x000fe20008001205 */
[----:B--2---:R-:W-:Y:S01]  /*ae00*/  IMAD R15, R24, R6, R15 ;  /* 0x00000006180f7224 */ /* 0x004fe200078e020f */
[----:B------:R-:W-:-:S03]  /*ae10*/  SHF.R.U32.HI R23, RZ, UR4, R5 ;  /* 0x00000004ff177c19 */ /* 0x000fc60008011605 */
[----:B------:R-:W-:Y:S02]  /*ae20*/  IMAD.MOV.U32 R4, RZ, RZ, R18 ;  /* 0x000000ffff047224 */ /* 0x000fe400078e0012 */
[----:B------:R-:W-:Y:S01]  /*ae30*/  IMAD.MOV.U32 R5, RZ, RZ, R23 ;  /* 0x000000ffff057224 */ /* 0x000fe200078e0017 */
[----:B-1----:R-:W-:Y:S06]  /*ae40*/  @!P1 BRA `(.L_x_301) ;  /* 0x0000000000289947 */ /* 0x002fec0003800000 */
[----:B------:R-:W-:Y:S02]  /*ae50*/  ULDC UR4, c[0x0][0x64c] ;  /* 0x0001930000047ab9 */ /* 0x000fe40000000800 */
[----:B------:R-:W-:-:S05]  /*ae60*/  IADD3 R5, P1, R18, UR4, RZ ;  /* 0x0000000412057c10 */ /* 0x000fca000ff3e0ff */
[----:B------:R-:W-:-:S04]  /*ae70*/  IMAD.X R23, RZ, RZ, R23, P1 ;  /* 0x000000ffff177224 */ /* 0x000fc800008e0617 */
[----:B------:R-:W-:-:S04]  /*ae80*/  IMAD.WIDE.U32 R6, R23, UR8, RZ ;  /* 0x0000000817067c25 */ /* 0x000fc8000f8e00ff */
[----:B------:R-:W-:-:S04]  /*ae90*/  IMAD.WIDE.U32 R6, P1, R5, UR9, R6 ;  /* 0x0000000905067c25 */ /* 0x000fc8000f820006 */
[----:B------:R-:W-:-:S04]  /*aea0*/  IMAD.WIDE.U32 R4, R5, UR8, RZ ;  /* 0x0000000805047c25 */ /* 0x000fc8000f8e00ff */
[----:B------:R-:W-:Y:S01]  /*aeb0*/  IMAD.MOV.U32 R4, RZ, RZ, R7 ;  /* 0x000000ffff047224 */ /* 0x000fe200078e0007 */
[----:B------:R-:W-:Y:S01]  /*aec0*/  IADD3 RZ, P3, R5, R6, RZ ;  /* 0x0000000605ff7210 */ /* 0x000fe20007f7e0ff */
[----:B------:R-:W-:-:S04]  /*aed0*/  IMAD.X R5, RZ, RZ, RZ, P1 ;  /* 0x000000ffff057224 */ /* 0x000fc800008e06ff */
[----:B------:R-:W-:-:S08]  /*aee0*/  IMAD.WIDE.U32.X R4, R23, UR9, R4, P3 ;  /* 0x0000000917047c25 */ /* 0x000fd000098e0404 */
.L_x_301:
[----:B------:R-:W-:Y:S01]  /*aef0*/  ISETP.NE.AND P1, PT, R2, 0x1, PT ;  /* 0x000000010200780c */ /* 0x000fe20003f25270 */
[----:B------:R-:W-:Y:S01]  /*af00*/  ULDC UR4, c[0x0][0x648] ;  /* 0x0001920000047ab9 */ /* 0x000fe20000000800 */
[----:B------:R-:W-:Y:S01]  /*af10*/  LOP3.LUT R20, R20, UR17, RZ, 0xc0, !PT ;  /* 0x0000001114147c12 */ /* 0x000fe2000f8ec0ff */
[----:B------:R-:W-:Y:S01]  /*af20*/  IMAD.MOV R22, RZ, RZ, -R22 ;  /* 0x000000ffff167224 */ /* 0x000fe200078e0a16 */
[----:B------:R-:W-:Y:S01]  /*af30*/  SHF.R.U64 R5, R4, UR4, R5 ;  /* 0x0000000404057c19 */ /* 0x000fe20008001205 */
[----:B------:R-:W-:Y:S01]  /*af40*/  ULDC UR4, c[0x0][0x638] ;  /* 0x00018e0000047ab9 */ /* 0x000fe20000000800 */
[----:B------:R-:W-:Y:S01]  /*af50*/  LOP3.LUT R9, R9, UR16, RZ, 0xc0, !PT ;  /* 0x0000001009097c12 */ /* 0x000fe2000f8ec0ff */
[----:B------:R-:W-:Y:S01]  /*af60*/  ULDC UR5, c[0x0][0x610] ;  /* 0x0001840000057ab9 */ /* 0x000fe20000000800 */
[----:B------:R-:W-:Y:S02]  /*af70*/  IMAD.MOV.U32 R4, RZ, RZ, 0x1 ;  /* 0x00000001ff047424 */ /* 0x000fe400078e00ff */
[----:B------:R-:W-:-:S02]  /*af80*/  IMAD.MOV R7, RZ, RZ, -R5 ;  /* 0x000000ffff077224 */ /* 0x000fc400078e0a05 */
[----:B------:R-:W-:Y:S02]  /*af90*/  IMAD R20, R5, UR18, R20 ;  /* 0x0000001205147c24 */ /* 0x000fe4000f8e0214 */
[----:B0-----:R-:W-:Y:S02]  /*afa0*/  @P1 IMAD R15, R21, R22, R14 ;  /* 0x00000016150f1224 */ /* 0x001fe400078e020e */
[----:B------:R-:W-:Y:S01]  /*afb0*/  IMAD R18, R7, UR4, R18 ;  /* 0x0000000407127c24 */ /* 0x000fe2000f8e0212 */
[----:B------:R-:W-:Y:S01]  /*afc0*/  ULDC UR4, c[0x0][0x600] ;  /* 0x0001800000047ab9 */ /* 0x000fe20000000800 */
[----:B------:R-:W-:Y:S02]  /*afd0*/  IMAD R15, R20, UR5, R15 ;  /* 0x00000005140f7c24 */ /* 0x000fe4000f8e020f */
[----:B------:R-:W-:-:S05]  /*afe0*/  IMAD R18, R18, UR4, R9 ;  /* 0x0000000412127c24 */ /* 0x000fca000f8e0209 */
[----:B------:R-:W-:Y:S02]  /*aff0*/  SEL R9, R18, R15, !P1 ;  /* 0x0000000f12097207 */ /* 0x000fe40004800000 */
[----:B------:R-:W-:-:S07]  /*b000*/  SEL R7, R15, R18, !P1 ;  /* 0x000000120f077207 */ /* 0x000fce0004800000 */
.L_x_299:
[----:B------:R-:W-:Y:S05]  /*b010*/  BSYNC B1 ;  /* 0x0000000000017941 */ /* 0x000fea0003800000 */
.L_x_298:
[----:B------:R-:W-:-:S13]  /*b020*/  LOP3.LUT P1, RZ, R4, 0xff, RZ, 0xc0, !PT ;  /* 0x000000ff04ff7812 */ /* 0x000fda000782c0ff */
[----:B------:R-:W-:Y:S05]  /*b030*/  @P1 BRA `(.L_x_302) ;  /* 0xfffffff4004c1947 */ /* 0x000fea000383ffff */
[----:B------:R-:W-:Y:S05]  /*b040*/  BSYNC B0 ;  /* 0x0000000000007941 */ /* 0x000fea0003800000 */
.L_x_290:
[----:B------:R-:W-:-:S03]  /*b050*/  UMOV UR4, 0xffffffff ;  /* 0xffffffff00047882 */ /* 0x000fc60000000000 */
[----:B------:R-:W-:Y:S05]  /*b060*/  BRA.DIV UR4, `(.L_x_303) ;  /* 0x0000000204f47947 */ /* 0x000fea000b800000 */
[----:B------:R-:W-:-:S13]  /*b070*/  ELECT P6, URZ, PT ;  /* 0x00000000003f782f */ /* 0x000fda00038c0000 */
.L_x_316:
[----:B------:R-:W-:Y:S04]  /*b080*/  BSSY B0, `(.L_x_304) ;  /* 0x0000022000007945 */ /* 0x000fe80003800000 */
[----:B------:R-:W-:Y:S05]  /*b090*/  @!P6 BRA `(.L_x_305) ;  /* 0x000000000080e947 */ /* 0x000fea0003800000 */
[----:B------:R-:W-:-:S04]  /*b0a0*/  LOP3.LUT R19, R19, 0x2, RZ, 0xfc, !PT ;  /* 0x0000000213137812 */ /* 0x000fc800078efcff */
[----:B------:R-:W-:-:S13]  /*b0b0*/  ISETP.NE.AND P0, PT, R19, 0x3, PT ;  /* 0x000000031300780c */ /* 0x000fda0003f05270 */
[----:B------:R-:W-:Y:S05]  /*b0c0*/  @!P0 BRA `(.L_x_306) ;  /* 0x0000000000048947 */ /* 0x000fea0003800000 */
[----:B------:R-:W-:Y:S01]  /*b0d0*/  BPT.TRAP 0x1 ;  /* 0x000000040000795c */ /* 0x000fe20000300000 */
.L_x_306:
[----:B------:R-:W0:Y:S01]  /*b0e0*/  S2R R3, SR_CgaCtaId ;  /* 0x0000000000037919 */ /* 0x000e220000008800 */
[----:B------:R-:W-:-:S04]  /*b0f0*/  MOV R2, 0x400 ;  /* 0x0000040000027802 */ /* 0x000fc80000000f00 */
[----:B0-----:R-:W-:Y:S02]  /*b100*/  LEA R3, R3, R2, 0x18 ;  /* 0x0000000203037211 */ /* 0x001fe400078ec0ff */
[----:B------:R-:W-:-:S03]  /*b110*/  SHF.L.U32 R2, R0, 0x1f, RZ ;  /* 0x0000001f00027819 */ /* 0x000fc600000006ff */
[----:B------:R-:W-:-:S04]  /*b120*/  VIADD R3, R3, 0x18 ;  /* 0x0000001803037836 */ /* 0x000fc80000000000 */
[C---:B------:R-:W-:Y:S02]  /*b130*/  IMAD R7, R12.reuse, 0x8, R3 ;  /* 0x000000080c077824 */ /* 0x040fe400078e0203 */
[----:B------:R-:W-:Y:S02]  /*b140*/  VIADD R12, R12, 0x1 ;  /* 0x000000010c0c7836 */ /* 0x000fe40000000000 */
[----:B------:R-:W0:Y:S03]  /*b150*/  SYNCS.PHASECHK.TRANS64.TRYWAIT P0, [R7+URZ], R2 ;  /* 0x00000002070075a7 */ /* 0x000e26000800017f */
[----:B------:R-:W-:-:S04]  /*b160*/  ISETP.NE.AND P1, PT, R12, 0x3, PT ;  /* 0x000000030c00780c */ /* 0x000fc80003f25270 */
[----:B------:R-:W-:Y:S02]  /*b170*/  SEL R5, RZ, 0x1, P1 ;  /* 0x00000001ff057807 */ /* 0x000fe40000800000 */
[----:B------:R-:W-:Y:S02]  /*b180*/  SEL R12, R12, RZ, P1 ;  /* 0x000000ff0c0c7207 */ /* 0x000fe40000800000 */
[----:B------:R-:W-:-:S03]  /*b190*/  LOP3.LUT R5, R0, R5, RZ, 0x3c, !PT ;  /* 0x0000000500057212 */ /* 0x000fc600078e3cff */
[----:B------:R-:W-:Y:S01]  /*b1a0*/  IMAD R9, R12, 0x8, R3 ;  /* 0x000000080c097824 */ /* 0x000fe200078e0203 */
[----:B------:R-:W-:Y:S01]  /*b1b0*/  SHF.L.U32 R4, R5, 0x1f, RZ ;  /* 0x0000001f05047819 */ /* 0x000fe200000006ff */
[----:B0-----:R-:W-:Y:S06]  /*b1c0*/  @!P0 BRA `(.L_x_307) ;  /* 0x0000000000bc8947 */ /* 0x001fec0003800000 */
.L_x_317:
[----:B------:R-:W1:Y:S01]  /*b1d0*/  SYNCS.PHASECHK.TRANS64.TRYWAIT P0, [R9+URZ], R4 ;  /* 0x00000004090075a7 */ /* 0x000e62000800017f */
[----:B------:R-:W-:-:S05]  /*b1e0*/  VIADD R0, R12, 0x1 ;  /* 0x000000010c007836 */ /* 0x000fca0000000000 */
[----:B------:R-:W-:-:S04]  /*b1f0*/  ISETP.NE.AND P1, PT, R0, 0x3, PT ;  /* 0x000000030000780c */ /* 0x000fc80003f25270 */
[----:B0-----:R-:W-:Y:S02]  /*b200*/  SEL R2, RZ, 0x1, P1 ;  /* 0x00000001ff027807 */ /* 0x001fe40000800000 */
[----:B------:R-:W-:Y:S02]  /*b210*/  SEL R0, R0, RZ, P1 ;  /* 0x000000ff00007207 */ /* 0x000fe40000800000 */
[----:B------:R-:W-:Y:S01]  /*b220*/  LOP3.LUT R2, R5, R2, RZ, 0x3c, !PT ;  /* 0x0000000205027212 */ /* 0x000fe200078e3cff */
[----:B-1----:R-:W-:Y:S06]  /*b230*/  @!P0 BRA `(.L_x_308) ;  /* 0x0000000000b48947 */ /* 0x002fec0003800000 */
.L_x_318:
[----:B------:R-:W-:Y:S01]  /*b240*/  IMAD R3, R0, 0x8, R3 ;  /* 0x0000000800037824 */ /* 0x000fe200078e0203 */
[----:B------:R-:W-:-:S07]  /*b250*/  SHF.L.U32 R0, R2, 0x1f, RZ ;  /* 0x0000001f02007819 */ /* 0x000fce00000006ff */
.L_x_309:
[----:B-1----:R1:W2:Y:S02]  /*b260*/  SYNCS.PHASECHK.TRANS64.TRYWAIT P0, [R3+URZ], R0 ;  /* 0x00000000030075a7 */ /* 0x0022a4000800017f */
[----:B--2---:R-:W-:Y:S05]  /*b270*/  @!P0 NANOSLEEP.SYNCS 0x989680 ;  /* 0x009896800000895d */ /* 0x004fea0003900000 */
[----:B------:R-:W2:Y:S02]  /*b280*/  @!P0 SYNCS.PHASECHK.TRANS64 P0, [R3+URZ], R0 ;  /* 0x00000000030085a7 */ /* 0x000ea4000800007f */
[----:B--2---:R-:W-:Y:S05]  /*b290*/  @!P0 BRA `(.L_x_309) ;  /* 0xfffffffc00f08947 */ /* 0x004fea000383ffff */
.L_x_305:
[----:B------:R-:W-:Y:S05]  /*b2a0*/  BSYNC B0 ;  /* 0x0000000000007941 */ /* 0x000fea0003800000 */
.L_x_304:
[----:B------:R-:W-:Y:S05]  /*b2b0*/  EXIT ;  /* 0x000000000000794d */ /* 0x000fea0003800000 */
.L_x_17:
[----:B---3--:R3:W4:Y:S02]  /*b2c0*/  SYNCS.PHASECHK.TRANS64.TRYWAIT P1, [R3+URZ], R0 ;  /* 0x00000000030075a7 */ /* 0x008724000802017f */
[----:B----4-:R-:W-:Y:S05]  /*b2d0*/  @!P1 NANOSLEEP.SYNCS 0x989680 ;  /* 0x009896800000995d */ /* 0x010fea0003900000 */
[----:B------:R-:W4:Y:S02]  /*b2e0*/  @!P1 SYNCS.PHASECHK.TRANS64 P1, [R3+URZ], R0 ;  /* 0x00000000030095a7 */ /* 0x000f24000802007f */
[----:B----4-:R-:W-:Y:S05]  /*b2f0*/  @!P1 BRA `(.L_x_17) ;  /* 0xfffffffc00f09947 */ /* 0x010fea000383ffff */
[----:B------:R-:W-:Y:S05]  /*b300*/  BRA `(.L_x_16) ;  /* 0xffffff5c00b87947 */ /* 0x000fea000383ffff */
.L_x_22:
[----:B-1----:R-:W-:-:S04]  /*b310*/  IMAD.U32 R4, RZ, RZ, UR4 ;  /* 0x00000004ff047e24 */ /* 0x002fc8000f8e00ff */
[----:B------:R1:W2:Y:S03]  /*b320*/  SYNCS.PHASECHK.TRANS64.TRYWAIT P1, [R4+URZ], R3 ;  /* 0x00000003040075a7 */ /* 0x0002a6000802017f */
[----:B--2---:R-:W-:Y:S05]  /*b330*/  @!P1 NANOSLEEP.SYNCS 0x989680 ;  /* 0x009896800000995d */ /* 0x004fea0003900000 */
[----:B------:R-:W2:Y:S02]  /*b340*/  @!P1 SYNCS.PHASECHK.TRANS64 P1, [R4+URZ], R3 ;  /* 0x00000003040095a7 */ /* 0x000ea4000802007f */
[----:B--2---:R-:W-:Y:S05]  /*b350*/  @!P1 BRA `(.L_x_22) ;  /* 0xfffffffc00ec9947 */ /* 0x004fea000383ffff */
[----:B------:R-:W-:Y:S05]  /*b360*/  BRA `(.L_x_21) ;  /* 0xffffff60005c7947 */ /* 0x000fea000383ffff */
.L_x_291:
[----:B------:R-:W-:Y:S01]  /*b370*/  BSSY B1, `(.L_x_310) ;  /* 0x0000006000017945 */ /* 0x000fe20003800000 */
[----:B------:R-:W-:-:S07]  /*b380*/  IMAD.MOV.U32 R15, RZ, RZ, -0x1 ;  /* 0xffffffffff0f7424 */ /* 0x000fce00078e00ff */
[----:B------:R-:W-:Y:S05]  /*b390*/  WARPSYNC.COLLECTIVE R15, `(.L_x_311) ;  /* 0x000000000f0c7348 */ /* 0x000fea0003c00000 */
[----:B------:R-:W-:Y:S02]  /*b3a0*/  ELECT P6, UR62, PT ;  /* 0x00000000003e782f */ /* 0x000fe400038c0000 */
[----:B------:R-:W-:Y:S01]  /*b3b0*/  MOV R14, UR62 ;  /* 0x0000003e000e7c02 */ /* 0x000fe20008000f00 */
[----:B------:R-:W-:Y:S10]  /*b3c0*/  ENDCOLLECTIVE ;  /* 0x000000000000791b */ /* 0x000ff40003800000 */
.L_x_311:
[----:B------:R-:W-:Y:S05]  /*b3d0*/  BSYNC B1 ;  /* 0x0000000000017941 */ /* 0x000fea0003800000 */
.L_x_310:
[----:B------:R-:W-:Y:S05]  /*b3e0*/  BRA `(.L_x_312) ;  /* 0xfffffff0006c7947 */ /* 0x000fea000383ffff */
.L_x_294:
[----:B0-----:R0:W1:Y:S02]  /*b3f0*/  SYNCS.PHASECHK.TRANS64.TRYWAIT P1, [R14+URZ+0x18], R7 ;  /* 0x000018070e0075a7 */ /* 0x001064000802017f */
[----:B-1----:R-:W-:Y:S05]  /*b400*/  @!P1 NANOSLEEP.SYNCS 0x989680 ;  /* 0x009896800000995d */ /* 0x002fea0003900000 */
[----:B------:R-:W1:Y:S02]  /*b410*/  @!P1 SYNCS.PHASECHK.TRANS64 P1, [R14+URZ+0x18], R7 ;  /* 0x000018070e0095a7 */ /* 0x000e64000802007f */
[----:B-1----:R-:W-:Y:S05]  /*b420*/  @!P1 BRA `(.L_x_294) ;  /* 0xfffffffc00f09947 */ /* 0x002fea000383ffff */
[----:B------:R-:W-:Y:S05]  /*b430*/  BRA `(.L_x_313) ;  /* 0xfffffff000a07947 */ /* 0x000fea000383ffff */
.L_x_303:
[----:B------:R-:W-:Y:S01]  /*b440*/  BSSY B0, `(.L_x_314) ;  /* 0x0000006000007945 */ /* 0x000fe20003800000 */
[----:B------:R-:W-:-:S07]  /*b450*/  IMAD.MOV.U32 R15, RZ, RZ, -0x1 ;  /* 0xffffffffff0f7424 */ /* 0x000fce00078e00ff */
[----:B------:R-:W-:Y:S05]  /*b460*/  WARPSYNC.COLLECTIVE R15, `(.L_x_315) ;  /* 0x000000000f0c7348 */ /* 0x000fea0003c00000 */
[----:B------:R-:W-:Y:S02]  /*b470*/  ELECT P6, UR62, PT ;  /* 0x00000000003e782f */ /* 0x000fe400038c0000 */
[----:B------:R-:W-:Y:S01]  /*b480*/  MOV R14, UR62 ;  /* 0x0000003e000e7c02 */ /* 0x000fe20008000f00 */
[----:B------:R-:W-:Y:S10]  /*b490*/  ENDCOLLECTIVE ;  /* 0x000000000000791b */ /* 0x000ff40003800000 */
.L_x_315:
[----:B------:R-:W-:Y:S05]  /*b4a0*/  BSYNC B0 ;  /* 0x0000000000007941 */ /* 0x000fea0003800000 */
.L_x_314:
[----:B------:R-:W-:Y:S05]  /*b4b0*/  BRA `(.L_x_316) ;  /* 0xfffffff800f07947 */ /* 0x000fea000383ffff */
.L_x_307:
[----:B0-----:R0:W1:Y:S02]  /*b4c0*/  SYNCS.PHASECHK.TRANS64.TRYWAIT P0, [R7+URZ], R2 ;  /* 0x00000002070075a7 */ /* 0x001064000800017f */
[----:B-1----:R-:W-:Y:S05]  /*b4d0*/  @!P0 NANOSLEEP.SYNCS 0x989680 ;  /* 0x009896800000895d */ /* 0x002fea0003900000 */
[----:B------:R-:W1:Y:S02]  /*b4e0*/  @!P0 SYNCS.PHASECHK.TRANS64 P0, [R7+URZ], R2 ;  /* 0x00000002070085a7 */ /* 0x000e64000800007f */
[----:B-1----:R-:W-:Y:S05]  /*b4f0*/  @!P0 BRA `(.L_x_307) ;  /* 0xfffffffc00f08947 */ /* 0x002fea000383ffff */
[----:B------:R-:W-:Y:S05]  /*b500*/  BRA `(.L_x_317) ;  /* 0xfffffffc00307947 */ /* 0x000fea000383ffff */
.L_x_308:
[----:B0-----:R0:W1:Y:S02]  /*b510*/  SYNCS.PHASECHK.TRANS64.TRYWAIT P0, [R9+URZ], R4 ;  /* 0x00000004090075a7 */ /* 0x001064000800017f */
[----:B-1----:R-:W-:Y:S05]  /*b520*/  @!P0 NANOSLEEP.SYNCS 0x989680 ;  /* 0x009896800000895d */ /* 0x002fea0003900000 */
[----:B------:R-:W1:Y:S02]  /*b530*/  @!P0 SYNCS.PHASECHK.TRANS64 P0, [R9+URZ], R4 ;  /* 0x00000004090085a7 */ /* 0x000e64000800007f */
[----:B-1----:R-:W-:Y:S05]  /*b540*/  @!P0 BRA `(.L_x_308) ;  /* 0xfffffffc00f08947 */ /* 0x002fea000383ffff */
[----:B------:R-:W-:Y:S05]  /*b550*/  BRA `(.L_x_318) ;  /* 0xfffffffc00387947 */ /* 0x000fea000383ffff */
.L_x_319:
[----:B------:R-:W-:-:S00]  /*b560*/  BRA `(.L_x_319) ;  /* 0xfffffffc00fc7947 */ /* 0x000fc0000383ffff */
[----:B------:R-:W-:-:S00]  /*b570*/  NOP ;  /* 0x0000000000007918 */ /* 0x000fc00000000000 */
        /* <DEDUP_REMOVED lines=8> */
.L_x_320:


//--------------------- .nv.global.init           --------------------------
	.section	.nv.global.init,"aw",@progbits
.nv.global.init:
	.type		$str$22,@object
	.size		$str$22,($str$23 - $str$22)
$str$22:
        /*0000*/ 	.byte	0x6b, 0x5f, 0x74, 0x69, 0x6c, 0x65, 0x5f, 0x63, 0x6f, 0x75, 0x6e, 0x74, 0x20, 0x3e, 0x3d, 0x20
        /*0010*/ 	.byte	0x31, 0x00
	.type		$str$23,@object
	.size		$str$23,(__unnamed_1 - $str$23)
$str$23:
        /*0012*/ 	.byte	0x2f, 0x74, 0x6d, 0x70, 0x2f, 0x63, 0x75, 0x74, 0x6c, 0x61, 0x73, 0x73, 0x5f, 0x73, 0x77, 0x65
        /*0022*/ 	.byte	0x65, 0x70, 0x5f, 0x73, 0x72, 0x63, 0x2f, 0x69, 0x6e, 0x63, 0x6c, 0x75, 0x64, 0x65, 0x2f, 0x63
        /*0032*/ 	.byte	0x75, 0x74, 0x6c, 0x61, 0x73, 0x73, 0x2f, 0x67, 0x65, 0x6d, 0x6d, 0x2f, 0x63, 0x6f, 0x6c, 0x6c
        /*0042*/ 	.byte	0x65, 0x63, 0x74, 0x69, 0x76, 0x65, 0x2f, 0x73, 0x6d, 0x39, 0x30, 0x5f, 0x6d, 0x6d, 0x61, 0x5f
        /*0052*/ 	.byte	0x74, 0x6d, 0x61, 0x5f, 0x67, 0x6d, 0x6d, 0x61, 0x5f, 0x73, 0x73, 0x5f, 0x77, 0x61, 0x72, 0x70
        /*0062*/ 	.byte	0x73, 0x70, 0x65, 0x63, 0x69, 0x61, 0x6c, 0x69, 0x7a, 0x65, 0x64, 0x2e, 0x68, 0x70, 0x70, 0x00
	.type		__unnamed_1,@object
	.size		__unnamed_1,(.L_0 - __unnamed_1)
__unnamed_1:
        /*0072*/ 	.byte	0x76, 0x6f, 0x69, 0x64, 0x20, 0x63, 0x75, 0x74, 0x6c, 0x61, 0x73, 0x73, 0x3a, 0x3a, 0x67, 0x65
        /* <DEDUP_REMOVED lines=180> */
        /*0bc2*/ 	.byte	0x74, 0x69, 0x74, 0x79, 0x5d, 0x00
.L_0:


//--------------------- .nv.shared._ZN7cutlass13device_kernelINS_4gemm6kernel13GemmUniversalIN4cute5tupleIJiiiiEEENS1_10collective13CollectiveMmaINS1_34MainloopSm90TmaGmmaWarpSpecializedILi3ENS5_IJNS4_1CILi1EEESB_SB_EEENS1_35KernelTmaWarpSpecializedCooperativeEEENS5_IJNSA_ILi128EEENSA_ILi256EEENSA_ILi32EEEEEENS_10bfloat16_tENS5_IJlSB_lEEESJ_SK_NS4_8TiledMMAINS4_8MMA_AtomIJNS4_4SM904GMMA28MMA_64x256x16_F32BF16BF16_SSILNSO_5MajorE0ELSQ_0ELNSO_7ScaleInE1ELSR_1EEEEEENS4_6LayoutINS5_IJNSA_ILi2EEESB_SB_EEENS5_IJSB_NSA_ILi0EEESX_EEEEENS5_IJNS4_10UnderscoreES10_S10_EEEEENS4_13SM90_TMA_LOADENS4_14ComposedLayoutINS4_7SwizzleILi2ELi4ELi3EEENS4_18smem_ptr_flag_bitsILi16EEENSU_INS5_IJNSA_ILi8EEESH_EEENS5_IJSH_SB_EEEEEEEvNS4_8identityES13_S1D_vS1E_EENS_8epilogue10collective6detail29Sm90TmaWarpSpecializedAdapterINS1H_15DefaultEpilogueISJ_SK_SK_NS1G_6thread17LinearCombinationISJ_Li1EffLNS1L_9ScaleType4KindE0ELNS_15FloatRoundStyleE2ESJ_EENS1_15EpilogueDefaultEEEEEvvEEEEvNT_6ParamsE --------------------------
	.section	.nv.shared._ZN7cutlass13device_kernelINS_4gemm6kernel13GemmUniversalIN4cute5tupleIJiiiiEEENS1_10collective13CollectiveMmaINS1_34MainloopSm90TmaGmmaWarpSpecializedILi3ENS5_IJNS4_1CILi1EEESB_SB_EEENS1_35KernelTmaWarpSpecializedCooperativeEEENS5_IJNSA_ILi128EEENSA_ILi256EEENSA_ILi32EEEEEENS_10bfloat16_tENS5_IJlSB_lEEESJ_SK_NS4_8TiledMMAINS4_8MMA_AtomIJNS4_4SM904GMMA28MMA_64x256x16_F32BF16BF16_SSILNSO_5MajorE0ELSQ_0ELNSO_7ScaleInE1ELSR_1EEEEEENS4_6LayoutINS5_IJNSA_ILi2EEESB_SB_EEENS5_IJSB_NSA_ILi0EEESX_EEEEENS5_IJNS4_10UnderscoreES10_S10_EEEEENS4_13SM90_TMA_LOADENS4_14ComposedLayoutINS4_7SwizzleILi2ELi4ELi3EEENS4_18smem_ptr_flag_bitsILi16EEENSU_INS5_IJNSA_ILi8EEESH_EEENS5_IJSH_SB_EEEEEEEvNS4_8identityES13_S1D_vS1E_EENS_8epilogue10collective6detail29Sm90TmaWarpSpecializedAdapterINS1H_15DefaultEpilogueISJ_SK_SK_NS1G_6thread17LinearCombinationISJ_Li1EffLNS1L_9ScaleType4KindE0ELNS_15FloatRoundStyleE2ESJ_EENS1_15EpilogueDefaultEEEEEvvEEEEvNT_6ParamsE,"aw",@nobits
	.sectionflags	@""
	.align	16
	.zero		1024


//--------------------- .nv.shared.reserved.0     --------------------------
	.section	.nv.shared.reserved.0,"aw",@nobits
	.weak		__nv_reservedSMEM_offset_0_alias
	.size		__nv_reservedSMEM_offset_0_alias, 0, 0
	.other		__nv_reservedSMEM_offset_0_alias,@"STO_CUDA_RESERVED_SHARED STV_DEFAULT"
__nv_reservedSMEM_offset_0_alias:
	.zero		0


//--------------------- .nv.global                --------------------------
	.section	.nv.global,"aw",@nobits
.nv.global:
	.type		_ZN39_INTERNAL_d62eed8f_4_k_cu_0d3b8c0f_28914cute1_E,@object
	.size		_ZN39_INTERNAL_d62eed8f_4_k_cu_0d3b8c0f_28914cute1_E,(_ZN39_INTERNAL_d62eed8f_4_k_cu_0d3b8c0f_28914cuda3std3__45__cpo6cbeginE - _ZN39_INTERNAL_d62eed8f_4_k_cu_0d3b8c0f_28914cute1_E)
_ZN39_INTERNAL_d62eed8f_4_k_cu_0d3b8c0f_28914cute1_E:
	.zero		1
	.type		_ZN39_INTERNAL_d62eed8f_4_k_cu_0d3b8c0f_28914cuda3std3__45__cpo6cbeginE,@object
	.size		_ZN39_INTERNAL_d62eed8f_4_k_cu_0d3b8c0f_28914cuda3std3__45__cpo6cbeginE,(_ZN39_INTERNAL_d62eed8f_4_k_cu_0d3b8c0f_28914cuda3std3__48in_placeE - _ZN39_INTERNAL_d62eed8f_4_k_cu_0d3b8c0f_28914cuda3std3__45__cpo6cbeginE)
_ZN39_INTERNAL_d62eed8f_4_k_cu_0d3b8c0f_28914cuda3std3__45__cpo6cbeginE:
	.zero		1
	.type		_ZN39_INTERNAL_d62eed8f_4_k_cu_0d3b8c0f_28914cuda3std3__48in_placeE,@object
	.size		_ZN39_INTERNAL_d62eed8f_4_k_cu_0d3b8c0f_28914cuda3std3__48in_placeE,(_ZN39_INTERNAL_d62eed8f_4_k_cu_0d3b8c0f_28914cuda3std6ranges3__45__cpo9iter_moveE - _ZN39_INTERNAL_d62eed8f_4_k_cu_0d3b8c0f_28914cuda3std3__48in_placeE)
_ZN39_INTERNAL_d62eed8f_4_k_cu_0d3b8c0f_28914cuda3std3__48in_placeE:
	.zero		1
	.type		_ZN39_INTERNAL_d62eed8f_4_k_cu_0d3b8c0f_28914cuda3std6ranges3__45__cpo9iter_moveE,@object
	.size		_ZN39_INTERNAL_d62eed8f_4_k_cu_0d3b8c0f_28914cuda3std6ranges3__45__cpo9iter_moveE,(_ZN39_INTERNAL_d62eed8f_4_k_cu_0d3b8c0f_28914cuda3std3__45__cpo5beginE - _ZN39_INTERNAL_d62eed8f_4_k_cu_0d3b8c0f_28914cuda3std6ranges3__45__cpo9iter_moveE)
_ZN39_INTERNAL_d62eed8f_4_k_cu_0d3b8c0f_28914cuda3std6ranges3__45__cpo9iter_moveE:
	.zero		1
	.type		_ZN39_INTERNAL_d62eed8f_4_k_cu_0d3b8c0f_28914cuda3std3__45__cpo5beginE,@object
	.size		_ZN39_INTERNAL_d62eed8f_4_k_cu_0d3b8c0f_28914cuda3std3__45__cpo5beginE,(_ZN39_INTERNAL_d62eed8f_4_k_cu_0d3b8c0f_28914cuda3std3__441_GLOBAL__N__d62eed8f_4_k_cu_0d3b8c0f_28916ignoreE - _ZN39_INTERNAL_d62eed8f_4_k_cu_0d3b8c0f_28914cuda3std3__45__cpo5beginE)
_ZN39_INTERNAL_d62eed8f_4_k_cu_0d3b8c0f_28914cuda3std3__45__cpo5beginE:
	.zero		1
	.type		_ZN39_INTERNAL_d62eed8f_4_k_cu_0d3b8c0f_28914cuda3std3__441_GLOBAL__N__d62eed8f_4_k_cu_0d3b8c0f_28916ignoreE,@object
	.size		_ZN39_INTERNAL_d62eed8f_4_k_cu_0d3b8c0f_28914cuda3std3__441_GLOBAL__N__d62eed8f_4_k_cu_0d3b8c0f_28916ignoreE,(_ZN39_INTERNAL_d62eed8f_4_k_cu_0d3b8c0f_28914cute7productE - _ZN39_INTERNAL_d62eed8f_4_k_cu_0d3b8c0f_28914cuda3std3__441_GLOBAL__N__d62eed8f_4_k_cu_0d3b8c0f_28916ignoreE)
_ZN39_INTERNAL_d62eed8f_4_k_cu_0d3b8c0f_28914cuda3std3__441_GLOBAL__N__d62eed8f_4_k_cu_0d3b8c0f_28916ignoreE:
	.zero		1
	.type		_ZN39_INTERNAL_d62eed8f_4_k_cu_0d3b8c0f_28914cute7productE,@object
	.size		_ZN39_INTERNAL_d62eed8f_4_k_cu_0d3b8c0f_28914cute7productE,(_ZN39_INTERNAL_d62eed8f_4_k_cu_0d3b8c0f_28914cuda3std3__45__cpo3endE - _ZN39_INTERNAL_d62eed8f_4_k_cu_0d3b8c0f_28914cute7productE)
_ZN39_INTERNAL_d62eed8f_4_k_cu_0d3b8c0f_28914cute7productE:
	.zero		1
	.type		_ZN39_INTERNAL_d62eed8f_4_k_cu_0d3b8c0f_28914cuda3std3__45__cpo3endE,@object
	.size		_ZN39_INTERNAL_d62eed8f_4_k_cu_0d3b8c0f_28914cuda3std3__45__cpo3endE,(_ZN39_INTERNAL_d62eed8f_4_k_cu_0d3b8c0f_28914cuda3std3__419piecewise_constructE - _ZN39_INTERNAL_d62eed8f_4_k_cu_0d3b8c0f_28914cuda3std3__45__cpo3endE)
_ZN39_INTERNAL_d62eed8f_4_k_cu_0d3b8c0f_28914cuda3std3__45__cpo3endE:
	.zero		1
	.type		_ZN39_INTERNAL_d62eed8f_4_k_cu_0d3b8c0f_28914cuda3std3__419piecewise_constructE,@object
	.size		_ZN39_INTERNAL_d62eed8f_4_k_cu_0d3b8c0f_28914cuda3std3__419piecewise_constructE,(_ZN39_INTERNAL_d62eed8f_4_k_cu_0d3b8c0f_28914cuda3std3__45__cpo4cendE - _ZN39_INTERNAL_d62eed8f_4_k_cu_0d3b8c0f_28914cuda3std3__419piecewise_constructE)
_ZN39_INTERNAL_d62eed8f_4_k_cu_0d3b8c0f_28914cuda3std3__419piecewise_constructE:
	.zero		1
	.type		_ZN39_INTERNAL_d62eed8f_4_k_cu_0d3b8c0f_28914cuda3std3__45__cpo4cendE,@object
	.size		_ZN39_INTERNAL_d62eed8f_4_k_cu_0d3b8c0f_28914cuda3std3__45__cpo4cendE,(_ZN39_INTERNAL_d62eed8f_4_k_cu_0d3b8c0f_28914cuda3std6ranges3__45__cpo4swapE - _ZN39_INTERNAL_d62eed8f_4_k_cu_0d3b8c0f_28914cuda3std3__45__cpo4cendE)
_ZN39_INTERNAL_d62eed8f_4_k_cu_0d3b8c0f_28914cuda3std3__45__cpo4cendE:
	.zero		1
	.type		_ZN39_INTERNAL_d62eed8f_4_k_cu_0d3b8c0f_28914cuda3std6ranges3__45__cpo4swapE,@object
	.size		_ZN39_INTERNAL_d62eed8f_4_k_cu_0d3b8c0f_28914cuda3std6ranges3__45__cpo4swapE,(.L_8 - _ZN39_INTERNAL_d62eed8f_4_k_cu_0d3b8c0f_28914cuda3std6ranges3__45__cpo4swapE)
_ZN39_INTERNAL_d62eed8f_4_k_cu_0d3b8c0f_28914cuda3std6ranges3__45__cpo4swapE:
	.zero		1
.L_8:


//--------------------- .nv.constant0._ZN7cutlass13device_kernelINS_4gemm6kernel13GemmUniversalIN4cute5tupleIJiiiiEEENS1_10collective13CollectiveMmaINS1_34MainloopSm90TmaGmmaWarpSpecializedILi3ENS5_IJNS4_1CILi1EEESB_SB_EEENS1_35KernelTmaWarpSpecializedCooperativeEEENS5_IJNSA_ILi128EEENSA_ILi256EEENSA_ILi32EEEEEENS_10bfloat16_tENS5_IJlSB_lEEESJ_SK_NS4_8TiledMMAINS4_8MMA_AtomIJNS4_4SM904GMMA28MMA_64x256x16_F32BF16BF16_SSILNSO_5MajorE0ELSQ_0ELNSO_7ScaleInE1ELSR_1EEEEEENS4_6LayoutINS5_IJNSA_ILi2EEESB_SB_EEENS5_IJSB_NSA_ILi0EEESX_EEEEENS5_IJNS4_10UnderscoreES10_S10_EEEEENS4_13SM90_TMA_LOADENS4_14ComposedLayoutINS4_7SwizzleILi2ELi4ELi3EEENS4_18smem_ptr_flag_bitsILi16EEENSU_INS5_IJNSA_ILi8EEESH_EEENS5_IJSH_SB_EEEEEEEvNS4_8identityES13_S1D_vS1E_EENS_8epilogue10collective6detail29Sm90TmaWarpSpecializedAdapterINS1H_15DefaultEpilogueISJ_SK_SK_NS1G_6thread17LinearCombinationISJ_Li1EffLNS1L_9ScaleType4KindE0ELNS_15FloatRoundStyleE2ESJ_EENS1_15EpilogueDefaultEEEEEvvEEEEvNT_6ParamsE --------------------------
	.section	.nv.constant0._ZN7cutlass13device_kernelINS_4gemm6kernel13GemmUniversalIN4cute5tupleIJiiiiEEENS1_10collective13CollectiveMmaINS1_34MainloopSm90TmaGmmaWarpSpecializedILi3ENS5_IJNS4_1CILi1EEESB_SB_EEENS1_35KernelTmaWarpSpecializedCooperativeEEENS5_IJNSA_ILi128EEENSA_ILi256EEENSA_ILi32EEEEEENS_10bfloat16_tENS5_IJlSB_lEEESJ_SK_NS4_8TiledMMAINS4_8MMA_AtomIJNS4_4SM904GMMA28MMA_64x256x16_F32BF16BF16_SSILNSO_5MajorE0ELSQ_0ELNSO_7ScaleInE1ELSR_1EEEEEENS4_6LayoutINS5_IJNSA_ILi2EEESB_SB_EEENS5_IJSB_NSA_ILi0EEESX_EEEEENS5_IJNS4_10UnderscoreES10_S10_EEEEENS4_13SM90_TMA_LOADENS4_14ComposedLayoutINS4_7SwizzleILi2ELi4ELi3EEENS4_18smem_ptr_flag_bitsILi16EEENSU_INS5_IJNSA_ILi8EEESH_EEENS5_IJSH_SB_EEEEEEEvNS4_8identityES13_S1D_vS1E_EENS_8epilogue10collective6detail29Sm90TmaWarpSpecializedAdapterINS1H_15DefaultEpilogueISJ_SK_SK_NS1G_6thread17LinearCombinationISJ_Li1EffLNS1L_9ScaleType4KindE0ELNS_15FloatRoundStyleE2ESJ_EENS1_15EpilogueDefaultEEEEEvvEEEEvNT_6ParamsE,"a",@progbits
	.sectionflags	@""
	.align	4
.nv.constant0._ZN7cutlass13device_kernelINS_4gemm6kernel13GemmUniversalIN4cute5tupleIJiiiiEEENS1_10collective13CollectiveMmaINS1_34MainloopSm90TmaGmmaWarpSpecializedILi3ENS5_IJNS4_1CILi1EEESB_SB_EEENS1_35KernelTmaWarpSpecializedCooperativeEEENS5_IJNSA_ILi128EEENSA_ILi256EEENSA_ILi32EEEEEENS_10bfloat16_tENS5_IJlSB_lEEESJ_SK_NS4_8TiledMMAINS4_8MMA_AtomIJNS4_4SM904GMMA28MMA_64x256x16_F32BF16BF16_SSILNSO_5MajorE0ELSQ_0ELNSO_7ScaleInE1ELSR_1EEEEEENS4_6LayoutINS5_IJNSA_ILi2EEESB_SB_EEENS5_IJSB_NSA_ILi0EEESX_EEEEENS5_IJNS4_10UnderscoreES10_S10_EEEEENS4_13SM90_TMA_LOADENS4_14ComposedLayoutINS4_7SwizzleILi2ELi4ELi3EEENS4_18smem_ptr_flag_bitsILi16EEENSU_INS5_IJNSA_ILi8EEESH_EEENS5_IJSH_SB_EEEEEEEvNS4_8identityES13_S1D_vS1E_EENS_8epilogue10collective6detail29Sm90TmaWarpSpecializedAdapterINS1H_15DefaultEpilogueISJ_SK_SK_NS1G_6thread17LinearCombinationISJ_Li1EffLNS1L_9ScaleType4KindE0ELNS_15FloatRoundStyleE2ESJ_EENS1_15EpilogueDefaultEEEEEvvEEEEvNT_6ParamsE:
	.zero		1664


//--------------------- SYMBOLS --------------------------

	.type		.nv.reservedSmem.offset0,@object
	.size		.nv.reservedSmem.offset0,0x4
	.type		__assertfail,@function
